	.target	sm_100a

	.elftype	@"ET_EXEC"


//--------------------- .note.nv.tkinfo           --------------------------
	.section	.note.nv.tkinfo,"",@"SHT_NOTE"
	.sectionflags	@"SHF_NOTE_NV_TKINFO"
	.tkinfo
        /*0018*/ 	.word	0x00000002
        /*0030*/ 	.string	""
        /*0030*/ 	.string	"ptxas"
        /*0030*/ 	.string	"Cuda compilation tools, release 13.0, V13.0.88"
        /*0030*/ 	.string	"Build cuda_13.0.r13.0/compiler.36424714_0"
        /*0030*/ 	.string	"-arch sm_100a -m 64 "



//--------------------- .note.nv.cuinfo           --------------------------
	.section	.note.nv.cuinfo,"",@"SHT_NOTE"
	.sectionflags	@"SHF_NOTE_NV_CUINFO"
        /*0018*/ 	.short	0x0002
        /*001a*/ 	.short	0x0064
        /*001c*/ 	.short	0x0082
	.zero		2


//--------------------- .nv.info                  --------------------------
	.section	.nv.info,"",@"SHT_CUDA_INFO"
	.align	4


	//----- nvinfo : EIATTR_REGCOUNT
	.align		4
        /*0000*/ 	.byte	0x04, 0x2f
        /*0002*/ 	.short	(.L_20 - .L_19)
	.align		4
.L_19:
        /*0004*/ 	.word	index@(_ZN7cutlass13device_kernelINS_4gemm6kernel13GemmUniversalIN4cute5tupleIJiiiiEEENS1_10collective13CollectiveMmaINS1_35MainloopSm100TmaUmmaWarpSpecializedILi3ELi2ELi4ENS5_IJNS4_1CILi2EEENSA_ILi1EEESC_EEEEENS5_IJNSA_ILi64EEENSA_ILi256EEENSA_ILi128EEEEEEaNS5_IJlSC_lEEEaSJ_NS4_8TiledMMAINS4_8MMA_AtomIJNS4_15SM100_MMA_S8_SSIaaiLi64ELi256ELNS4_4UMMA5MajorE0ELSO_0ELNSN_8SaturateE0EEEEEENS4_6LayoutINS5_IJSC_SC_SC_EEENS5_IJNSA_ILi0EEESU_SU_EEEEENS5_IJNS4_10UnderscoreESX_SX_EEEEENS4_13SM90_TMA_LOADENS4_14ComposedLayoutINS4_7SwizzleILi3ELi4ELi3EEENS4_18smem_ptr_flag_bitsILi8EEENSS_INS5_IJNSA_ILi8EEESH_EEENS5_IJSH_SC_EEEEEEEvNS4_8identityENS4_23SM90_TMA_LOAD_MULTICASTES1A_vS1B_EENS_8epilogue10collective18CollectiveEpilogueINS1E_23Sm100TmaWarpSpecializedILi4ELi2ELi32ELb0ELb0EEEJSI_NS5_IJNSS_ISF_SC_EES1J_EEEaSJ_aSJ_NS1E_6fusion15FusionCallbacksIS1I_NS1L_17LinearCombinationIaiaiLNS_15FloatRoundStyleE2EEESI_S1K_JEEENS4_5SM1004TMEM4LOAD26SM100_TMEM_LOAD_16dp32b32xES10_NS11_INS12_ILi2ELi4ELi3EEES15_NSS_INS5_IJS16_SF_EEENS5_IJSF_SC_EEEEEEENS4_39AutoVectorizingCopyWithAssumedAlignmentILi128EEENS4_14SM90_TMA_STOREES1Z_S21_S21_EEEvvEEEEvNT_6ParamsE)
        /*0008*/ 	.word	0x0000005c


	//----- nvinfo : EIATTR_FRAME_SIZE
	.align		4
.L_20:
        /*000c*/ 	.byte	0x04, 0x11
        /*000e*/ 	.short	(.L_22 - .L_21)
	.align		4
.L_21:
        /*0010*/ 	.word	index@($__internal_2_$__cuda_sm10x_tcgen05_guardrail_trap_unallocated_columns_being_dealloced)
        /*0014*/ 	.word	0x00000000


	//----- nvinfo : EIATTR_FRAME_SIZE
	.align		4
.L_22:
        /*0018*/ 	.byte	0x04, 0x11
        /*001a*/ 	.short	(.L_24 - .L_23)
	.align		4
.L_23:
        /*001c*/ 	.word	index@($__internal_1_$__cuda_sm10x_tcgen05_guardrail_trap_phase_invalid_during_alloc)
        /*0020*/ 	.word	0x00000000


	//----- nvinfo : EIATTR_FRAME_SIZE
	.align		4
.L_24:
        /*0024*/ 	.byte	0x04, 0x11
        /*0026*/ 	.short	(.L_26 - .L_25)
	.align		4
.L_25:
        /*0028*/ 	.word	index@($__internal_0_$__cuda_sm10x_tcgen05_guardrail_trap_col_being_dealloced_not_returned_by_alloc)
        /*002c*/ 	.word	0x00000000


	//----- nvinfo : EIATTR_FRAME_SIZE
	.align		4
.L_26:
        /*0030*/ 	.byte	0x04, 0x11
        /*0032*/ 	.short	(.L_28 - .L_27)
	.align		4
.L_27:
        /*0034*/ 	.word	index@(_ZN7cutlass13device_kernelINS_4gemm6kernel13GemmUniversalIN4cute5tupleIJiiiiEEENS1_10collective13CollectiveMmaINS1_35MainloopSm100TmaUmmaWarpSpecializedILi3ELi2ELi4ENS5_IJNS4_1CILi2EEENSA_ILi1EEESC_EEEEENS5_IJNSA_ILi64EEENSA_ILi256EEENSA_ILi128EEEEEEaNS5_IJlSC_lEEEaSJ_NS4_8TiledMMAINS4_8MMA_AtomIJNS4_15SM100_MMA_S8_SSIaaiLi64ELi256ELNS4_4UMMA5MajorE0ELSO_0ELNSN_8SaturateE0EEEEEENS4_6LayoutINS5_IJSC_SC_SC_EEENS5_IJNSA_ILi0EEESU_SU_EEEEENS5_IJNS4_10UnderscoreESX_SX_EEEEENS4_13SM90_TMA_LOADENS4_14ComposedLayoutINS4_7SwizzleILi3ELi4ELi3EEENS4_18smem_ptr_flag_bitsILi8EEENSS_INS5_IJNSA_ILi8EEESH_EEENS5_IJSH_SC_EEEEEEEvNS4_8identityENS4_23SM90_TMA_LOAD_MULTICASTES1A_vS1B_EENS_8epilogue10collective18CollectiveEpilogueINS1E_23Sm100TmaWarpSpecializedILi4ELi2ELi32ELb0ELb0EEEJSI_NS5_IJNSS_ISF_SC_EES1J_EEEaSJ_aSJ_NS1E_6fusion15FusionCallbacksIS1I_NS1L_17LinearCombinationIaiaiLNS_15FloatRoundStyleE2EEESI_S1K_JEEENS4_5SM1004TMEM4LOAD26SM100_TMEM_LOAD_16dp32b32xES10_NS11_INS12_ILi2ELi4ELi3EEES15_NSS_INS5_IJS16_SF_EEENS5_IJSF_SC_EEEEEEENS4_39AutoVectorizingCopyWithAssumedAlignmentILi128EEENS4_14SM90_TMA_STOREES1Z_S21_S21_EEEvvEEEEvNT_6ParamsE)
        /*0038*/ 	.word	0x00000000


	//----- nvinfo : EIATTR_MIN_STACK_SIZE
	.align		4
.L_28:
        /*003c*/ 	.byte	0x04, 0x12
        /*003e*/ 	.short	(.L_30 - .L_29)
	.align		4
.L_29:
        /*0040*/ 	.word	index@(_ZN7cutlass13device_kernelINS_4gemm6kernel13GemmUniversalIN4cute5tupleIJiiiiEEENS1_10collective13CollectiveMmaINS1_35MainloopSm100TmaUmmaWarpSpecializedILi3ELi2ELi4ENS5_IJNS4_1CILi2EEENSA_ILi1EEESC_EEEEENS5_IJNSA_ILi64EEENSA_ILi256EEENSA_ILi128EEEEEEaNS5_IJlSC_lEEEaSJ_NS4_8TiledMMAINS4_8MMA_AtomIJNS4_15SM100_MMA_S8_SSIaaiLi64ELi256ELNS4_4UMMA5MajorE0ELSO_0ELNSN_8SaturateE0EEEEEENS4_6LayoutINS5_IJSC_SC_SC_EEENS5_IJNSA_ILi0EEESU_SU_EEEEENS5_IJNS4_10UnderscoreESX_SX_EEEEENS4_13SM90_TMA_LOADENS4_14ComposedLayoutINS4_7SwizzleILi3ELi4ELi3EEENS4_18smem_ptr_flag_bitsILi8EEENSS_INS5_IJNSA_ILi8EEESH_EEENS5_IJSH_SC_EEEEEEEvNS4_8identityENS4_23SM90_TMA_LOAD_MULTICASTES1A_vS1B_EENS_8epilogue10collective18CollectiveEpilogueINS1E_23Sm100TmaWarpSpecializedILi4ELi2ELi32ELb0ELb0EEEJSI_NS5_IJNSS_ISF_SC_EES1J_EEEaSJ_aSJ_NS1E_6fusion15FusionCallbacksIS1I_NS1L_17LinearCombinationIaiaiLNS_15FloatRoundStyleE2EEESI_S1K_JEEENS4_5SM1004TMEM4LOAD26SM100_TMEM_LOAD_16dp32b32xES10_NS11_INS12_ILi2ELi4ELi3EEES15_NSS_INS5_IJS16_SF_EEENS5_IJSF_SC_EEEEEEENS4_39AutoVectorizingCopyWithAssumedAlignmentILi128EEENS4_14SM90_TMA_STOREES1Z_S21_S21_EEEvvEEEEvNT_6ParamsE)
        /*0044*/ 	.word	0x00000000
.L_30:


//--------------------- .nv.compat                --------------------------
	.section	.nv.compat,"",@"SHT_CUDA_COMPAT_INFO"
	.align	4
        /*0000*/ 	.byte	0x02, 0x09, 0x01, 0x00, 0x02, 0x02, 0x03, 0x00, 0x02, 0x05, 0x06, 0x00, 0x03, 0x07, 0x01, 0x01
        /*0010*/ 	.byte	0x02, 0x03, 0x01, 0x00, 0x02, 0x06, 0x01, 0x00, 0x04, 0x0b, 0x08, 0x00, 0x01, 0x00, 0x00, 0x00
        /*0020*/ 	.byte	0x00, 0x00, 0x00, 0x00


//--------------------- .nv.info._ZN7cutlass13device_kernelINS_4gemm6kernel13GemmUniversalIN4cute5tupleIJiiiiEEENS1_10collective13CollectiveMmaINS1_35MainloopSm100TmaUmmaWarpSpecializedILi3ELi2ELi4ENS5_IJNS4_1CILi2EEENSA_ILi1EEESC_EEEEENS5_IJNSA_ILi64EEENSA_ILi256EEENSA_ILi128EEEEEEaNS5_IJlSC_lEEEaSJ_NS4_8TiledMMAINS4_8MMA_AtomIJNS4_15SM100_MMA_S8_SSIaaiLi64ELi256ELNS4_4UMMA5MajorE0ELSO_0ELNSN_8SaturateE0EEEEEENS4_6LayoutINS5_IJSC_SC_SC_EEENS5_IJNSA_ILi0EEESU_SU_EEEEENS5_IJNS4_10UnderscoreESX_SX_EEEEENS4_13SM90_TMA_LOADENS4_14ComposedLayoutINS4_7SwizzleILi3ELi4ELi3EEENS4_18smem_ptr_flag_bitsILi8EEENSS_INS5_IJNSA_ILi8EEESH_EEENS5_IJSH_SC_EEEEEEEvNS4_8identityENS4_23SM90_TMA_LOAD_MULTICASTES1A_vS1B_EENS_8epilogue10collective18CollectiveEpilogueINS1E_23Sm100TmaWarpSpecializedILi4ELi2ELi32ELb0ELb0EEEJSI_NS5_IJNSS_ISF_SC_EES1J_EEEaSJ_aSJ_NS1E_6fusion15FusionCallbacksIS1I_NS1L_17LinearCombinationIaiaiLNS_15FloatRoundStyleE2EEESI_S1K_JEEENS4_5SM1004TMEM4LOAD26SM100_TMEM_LOAD_16dp32b32xES10_NS11_INS12_ILi2ELi4ELi3EEES15_NSS_INS5_IJS16_SF_EEENS5_IJSF_SC_EEEEEEENS4_39AutoVectorizingCopyWithAssumedAlignmentILi128EEENS4_14SM90_TMA_STOREES1Z_S21_S21_EEEvvEEEEvNT_6ParamsE --------------------------
	.section	.nv.info._ZN7cutlass13device_kernelINS_4gemm6kernel13GemmUniversalIN4cute5tupleIJiiiiEEENS1_10collective13CollectiveMmaINS1_35MainloopSm100TmaUmmaWarpSpecializedILi3ELi2ELi4ENS5_IJNS4_1CILi2EEENSA_ILi1EEESC_EEEEENS5_IJNSA_ILi64EEENSA_ILi256EEENSA_ILi128EEEEEEaNS5_IJlSC_lEEEaSJ_NS4_8TiledMMAINS4_8MMA_AtomIJNS4_15SM100_MMA_S8_SSIaaiLi64ELi256ELNS4_4UMMA5MajorE0ELSO_0ELNSN_8SaturateE0EEEEEENS4_6LayoutINS5_IJSC_SC_SC_EEENS5_IJNSA_ILi0EEESU_SU_EEEEENS5_IJNS4_10UnderscoreESX_SX_EEEEENS4_13SM90_TMA_LOADENS4_14ComposedLayoutINS4_7SwizzleILi3ELi4ELi3EEENS4_18smem_ptr_flag_bitsILi8EEENSS_INS5_IJNSA_ILi8EEESH_EEENS5_IJSH_SC_EEEEEEEvNS4_8identityENS4_23SM90_TMA_LOAD_MULTICASTES1A_vS1B_EENS_8epilogue10collective18CollectiveEpilogueINS1E_23Sm100TmaWarpSpecializedILi4ELi2ELi32ELb0ELb0EEEJSI_NS5_IJNSS_ISF_SC_EES1J_EEEaSJ_aSJ_NS1E_6fusion15FusionCallbacksIS1I_NS1L_17LinearCombinationIaiaiLNS_15FloatRoundStyleE2EEESI_S1K_JEEENS4_5SM1004TMEM4LOAD26SM100_TMEM_LOAD_16dp32b32xES10_NS11_INS12_ILi2ELi4ELi3EEES15_NSS_INS5_IJS16_SF_EEENS5_IJSF_SC_EEEEEEENS4_39AutoVectorizingCopyWithAssumedAlignmentILi128EEENS4_14SM90_TMA_STOREES1Z_S21_S21_EEEvvEEEEvNT_6ParamsE,"",@"SHT_CUDA_INFO"
	.sectionflags	@""
	.align	4


	//----- nvinfo : EIATTR_CUDA_API_VERSION
	.align		4
        /*0000*/ 	.byte	0x04, 0x37
        /*0002*/ 	.short	(.L_32 - .L_31)
.L_31:
        /*0004*/ 	.word	0x00000082


	//----- nvinfo : EIATTR_KPARAM_INFO
	.align		4
.L_32:
        /*0008*/ 	.byte	0x04, 0x17
        /*000a*/ 	.short	(.L_34 - .L_33)
.L_33:
        /*000c*/ 	.word	0x00000000
        /*0010*/ 	.short	0x0000
        /*0012*/ 	.short	0x0000
        /*0014*/ 	.byte	0x00, 0xf0, 0x01, 0x20


	//----- nvinfo : EIATTR_AT_ENTRY_FRAGMENTS
	.align		4
.L_34:
        /*0018*/ 	.byte	0x04, 0x4f
        /*001a*/ 	.short	(.L_36 - .L_35)


	//   ....[0]....
.L_35:
        /*001c*/ 	.word	0x00000006


	//----- nvinfo : EIATTR_RESERVED_SMEM_USED
	.align		4
.L_36:
        /*0020*/ 	.byte	0x01, 0x41
	.zero		2


	//----- nvinfo : EIATTR_SPARSE_MMA_MASK
	.align		4
        /*0024*/ 	.byte	0x03, 0x50
        /*0026*/ 	.short	0x0000


	//----- nvinfo : EIATTR_TCGEN05_1CTA_USED
	.align		4
        /*0028*/ 	.byte	0x01, 0x51
	.zero		2


	//----- nvinfo : EIATTR_MAXREG_COUNT
	.align		4
        /*002c*/ 	.byte	0x03, 0x1b
        /*002e*/ 	.short	0x00ff


	//----- nvinfo : EIATTR_NUM_BARRIERS
	.align		4
        /*0030*/ 	.byte	0x02, 0x4c
        /*0032*/ 	.byte	0x07
	.zero		1


	//----- nvinfo : EIATTR_EXTERNS
	.align		4
        /*0034*/ 	.byte	0x04, 0x0f
        /*0036*/ 	.short	(.L_38 - .L_37)


	//   ....[0]....
	.align		4
.L_37:
        /*0038*/ 	.word	index@(__assertfail)


	//----- nvinfo : EIATTR_MERCURY_ISA_VERSION
	.align		4
.L_38:
        /*003c*/ 	.byte	0x03, 0x5f
        /*003e*/ 	.short	0x0101


	//----- nvinfo : EIATTR_INT_WARP_WIDE_INSTR_OFFSETS
	.align		4
        /*0040*/ 	.byte	0x04, 0x31
        /*0042*/ 	.short	(.L_40 - .L_39)


	//   ....[0]....
.L_39:
        /*0044*/ 	.word	0x00003c10


	//   ....[1]....
        /*0048*/ 	.word	0x00003c40


	//   ....[2]....
        /*004c*/ 	.word	0x00003c60


	//   ....[3]....
        /*0050*/ 	.word	0x00004830


	//   ....[4]....
        /*0054*/ 	.word	0x00004890


	//   ....[5]....
        /*0058*/ 	.word	0x00004980


	//   ....[6]....
        /*005c*/ 	.word	0x00004a00


	//   ....[7]....
        /*0060*/ 	.word	0x00004b00


	//   ....[8]....
        /*0064*/ 	.word	0x00004b90


	//   ....[9]....
        /*0068*/ 	.word	0x00004c90


	//   ....[10]....
        /*006c*/ 	.word	0x00004d40


	//----- nvinfo : EIATTR_COOP_GROUP_MASK_REGIDS
	.align		4
.L_40:
        /*0070*/ 	.byte	0x04, 0x29
        /*0072*/ 	.short	(.L_42 - .L_41)


	//   ....[0]....
.L_41:
        /*0074*/ 	.word	0xffffffff


	//   ....[1]....
        /*0078*/ 	.word	0xffffffff


	//   ....[2]....
        /*007c*/ 	.word	0xffffffff


	//   ....[3]....
        /*0080*/ 	.word	0xffffffff


	//   ....[4]....
        /*0084*/ 	.word	0xffffffff


	//   ....[5]....
        /*0088*/ 	.word	0xffffffff


	//   ....[6]....
        /*008c*/ 	.word	0xffffffff


	//   ....[7]....
        /*0090*/ 	.word	0xffffffff


	//   ....[8]....
        /*0094*/ 	.word	0xffffffff


	//   ....[9]....
        /*0098*/ 	.word	0xffffffff


	//   ....[10]....
        /*009c*/ 	.word	0xffffffff


	//   ....[11]....
        /*00a0*/ 	.word	0xffffffff


	//   ....[12]....
        /*00a4*/ 	.word	0xffffffff


	//   ....[13]....
        /*00a8*/ 	.word	0xffffffff


	//----- nvinfo : EIATTR_COOP_GROUP_INSTR_OFFSETS
	.align		4
.L_42:
        /*00ac*/ 	.byte	0x04, 0x28
        /*00ae*/ 	.short	(.L_44 - .L_43)


	//   ....[0]....
.L_43:
        /*00b0*/ 	.word	0x00000080


	//   ....[1]....
        /*00b4*/ 	.word	0x000004f0


	//   ....[2]....
        /*00b8*/ 	.word	0x00000670


	//   ....[3]....
        /*00bc*/ 	.word	0x00000810


	//   ....[4]....
        /*00c0*/ 	.word	0x00000910


	//   ....[5]....
        /*00c4*/ 	.word	0x00000a80


	//   ....[6]....
        /*00c8*/ 	.word	0x00000c20


	//   ....[7]....
        /*00cc*/ 	.word	0x00000dd0


	//   ....[8]....
        /*00d0*/ 	.word	0x00001fd0


	//   ....[9]....
        /*00d4*/ 	.word	0x00002e00


	//   ....[10]....
        /*00d8*/ 	.word	0x00003010


	//   ....[11]....
        /*00dc*/ 	.word	0x00003040


	//   ....[12]....
        /*00e0*/ 	.word	0x00003af0


	//   ....[13]....
        /*00e4*/ 	.word	0x00003d20


	//----- nvinfo : EIATTR_VRC_CTA_INIT_COUNT
	.align		4
.L_44:
        /*00e8*/ 	.byte	0x02, 0x4a
        /*00ea*/ 	.byte	0x80
	.zero		1


	//----- nvinfo : EIATTR_SYSCALL_OFFSETS
	.align		4
        /*00ec*/ 	.byte	0x04, 0x46
        /*00ee*/ 	.short	(.L_46 - .L_45)


	//   ....[0]....
.L_45:
        /*00f0*/ 	.word	0x000059d0


	//   ....[1]....
        /*00f4*/ 	.word	0x00005b10


	//   ....[2]....
        /*00f8*/ 	.word	0x00006340


	//   ....[3]....
        /*00fc*/ 	.word	0x000070e0


	//   ....[4]....
        /*0100*/ 	.word	0x00007e30


	//   ....[5]....
        /*0104*/ 	.word	0x00008ba0


	//----- nvinfo : EIATTR_MBARRIER_INSTR_OFFSETS
	.align		4
.L_46:
        /*0108*/ 	.byte	0x04, 0x39
        /*010a*/ 	.short	(.L_48 - .L_47)


	//   ....[0]....
.L_47:
        /*010c*/ 	.word	0x00000600
        /*0110*/ 	.word	0x000000ff
        /*0114*/ 	.word	0x00000000
        /*0118*/ 	.short	0x0100
        /*011a*/ 	.byte	0x04
	.zero		1


	//   ....[1]....
        /*011c*/ 	.word	0x00000610
        /*0120*/ 	.word	0x000000ff
        /*0124*/ 	.word	0x00000018
        /*0128*/ 	.short	0x0100
        /*012a*/ 	.byte	0x04
	.zero		1


	//   ....[2]....
        /*012c*/ 	.word	0x00000620
        /*0130*/ 	.word	0x000000ff
        /*0134*/ 	.word	0x00000008
        /*0138*/ 	.short	0x0100
        /*013a*/ 	.byte	0x04
	.zero		1


	//   ....[3]....
        /*013c*/ 	.word	0x00000630
        /*0140*/ 	.word	0x000000ff
        /*0144*/ 	.word	0x00000020
        /*0148*/ 	.short	0x0100
        /*014a*/ 	.byte	0x04
	.zero		1


	//   ....[4]....
        /*014c*/ 	.word	0x00000640
        /*0150*/ 	.word	0x000000ff
        /*0154*/ 	.word	0x00000010
        /*0158*/ 	.short	0x0100
        /*015a*/ 	.byte	0x04
	.zero		1


	//   ....[5]....
        /*015c*/ 	.word	0x00000650
        /*0160*/ 	.word	0x000000ff
        /*0164*/ 	.word	0x00000028
        /*0168*/ 	.short	0x0100
        /*016a*/ 	.byte	0x04
	.zero		1


	//   ....[6]....
        /*016c*/ 	.word	0x00000780
        /*0170*/ 	.word	0x000000ff
        /*0174*/ 	.word	0x00000030
        /*0178*/ 	.short	0x0100
        /*017a*/ 	.byte	0x04
	.zero		1


	//   ....[7]....
        /*017c*/ 	.word	0x00000790
        /*0180*/ 	.word	0x000000ff
        /*0184*/ 	.word	0x00000050
        /*0188*/ 	.short	0x0100
        /*018a*/ 	.byte	0x04
	.zero		1


	//   ....[8]....
        /*018c*/ 	.word	0x000007a0
        /*0190*/ 	.word	0x000000ff
        /*0194*/ 	.word	0x00000038
        /*0198*/ 	.short	0x0100
        /*019a*/ 	.byte	0x04
	.zero		1


	//   ....[9]....
        /*019c*/ 	.word	0x000007b0
        /*01a0*/ 	.word	0x000000ff
        /*01a4*/ 	.word	0x00000058
        /*01a8*/ 	.short	0x0100
        /*01aa*/ 	.byte	0x04
	.zero		1


	//   ....[10]....
        /*01ac*/ 	.word	0x000007c0
        /*01b0*/ 	.word	0x000000ff
        /*01b4*/ 	.word	0x00000040
        /*01b8*/ 	.short	0x0100
        /*01ba*/ 	.byte	0x04
	.zero		1


	//   ....[11]....
        /*01bc*/ 	.word	0x000007d0
        /*01c0*/ 	.word	0x000000ff
        /*01c4*/ 	.word	0x00000060
        /*01c8*/ 	.short	0x0100
        /*01ca*/ 	.byte	0x04
	.zero		1


	//   ....[12]....
        /*01cc*/ 	.word	0x000007e0
        /*01d0*/ 	.word	0x000000ff
        /*01d4*/ 	.word	0x00000048
        /*01d8*/ 	.short	0x0100
        /*01da*/ 	.byte	0x04
	.zero		1


	//   ....[13]....
        /*01dc*/ 	.word	0x000007f0
        /*01e0*/ 	.word	0x000000ff
        /*01e4*/ 	.word	0x00000068
        /*01e8*/ 	.short	0x0100
        /*01ea*/ 	.byte	0x04
	.zero		1


	//   ....[14]....
        /*01ec*/ 	.word	0x000008e0
        /*01f0*/ 	.word	0x000000ff
        /*01f4*/ 	.word	0x00000070
        /*01f8*/ 	.short	0x0100
        /*01fa*/ 	.byte	0x06
	.zero		1


	//   ....[15]....
        /*01fc*/ 	.word	0x000008f0
        /*0200*/ 	.word	0x000000ff
        /*0204*/ 	.word	0x00000078
        /*0208*/ 	.short	0x0100
        /*020a*/ 	.byte	0x06
	.zero		1


	//   ....[16]....
        /*020c*/ 	.word	0x00000a30
        /*0210*/ 	.word	0x000000ff
        /*0214*/ 	.word	0x00000080
        /*0218*/ 	.short	0x0100
        /*021a*/ 	.byte	0x06
	.zero		1


	//   ....[17]....
        /*021c*/ 	.word	0x00000a40
        /*0220*/ 	.word	0x000000ff
        /*0224*/ 	.word	0x00000090
        /*0228*/ 	.short	0x0100
        /*022a*/ 	.byte	0x06
	.zero		1


	//   ....[18]....
        /*022c*/ 	.word	0x00000a50
        /*0230*/ 	.word	0x000000ff
        /*0234*/ 	.word	0x00000088
        /*0238*/ 	.short	0x0100
        /*023a*/ 	.byte	0x06
	.zero		1


	//   ....[19]....
        /*023c*/ 	.word	0x00000a60
        /*0240*/ 	.word	0x000000ff
        /*0244*/ 	.word	0x00000098
        /*0248*/ 	.short	0x0100
        /*024a*/ 	.byte	0x06
	.zero		1


	//   ....[20]....
        /*024c*/ 	.word	0x00000b90
        /*0250*/ 	.word	0x000000ff
        /*0254*/ 	.word	0x000000a0
        /*0258*/ 	.short	0x0100
        /*025a*/ 	.byte	0x04
	.zero		1


	//   ....[21]....
        /*025c*/ 	.word	0x00000ba0
        /*0260*/ 	.word	0x000000ff
        /*0264*/ 	.word	0x000000c0
        /*0268*/ 	.short	0x0100
        /*026a*/ 	.byte	0x04
	.zero		1


	//   ....[22]....
        /*026c*/ 	.word	0x00000bb0
        /*0270*/ 	.word	0x000000ff
        /*0274*/ 	.word	0x000000a8
        /*0278*/ 	.short	0x0100
        /*027a*/ 	.byte	0x04
	.zero		1


	//   ....[23]....
        /*027c*/ 	.word	0x00000bc0
        /*0280*/ 	.word	0x000000ff
        /*0284*/ 	.word	0x000000c8
        /*0288*/ 	.short	0x0100
        /*028a*/ 	.byte	0x04
	.zero		1


	//   ....[24]....
        /*028c*/ 	.word	0x00000bd0
        /*0290*/ 	.word	0x000000ff
        /*0294*/ 	.word	0x000000b0
        /*0298*/ 	.short	0x0100
        /*029a*/ 	.byte	0x04
	.zero		1


	//   ....[25]....
        /*029c*/ 	.word	0x00000be0
        /*02a0*/ 	.word	0x000000ff
        /*02a4*/ 	.word	0x000000d0
        /*02a8*/ 	.short	0x0100
        /*02aa*/ 	.byte	0x04
	.zero		1


	//   ....[26]....
        /*02ac*/ 	.word	0x00000bf0
        /*02b0*/ 	.word	0x000000ff
        /*02b4*/ 	.word	0x000000b8
        /*02b8*/ 	.short	0x0100
        /*02ba*/ 	.byte	0x04
	.zero		1


	//   ....[27]....
        /*02bc*/ 	.word	0x00000c00
        /*02c0*/ 	.word	0x000000ff
        /*02c4*/ 	.word	0x000000d8
        /*02c8*/ 	.short	0x0100
        /*02ca*/ 	.byte	0x04
	.zero		1


	//   ....[28]....
        /*02cc*/ 	.word	0x00000cf0
        /*02d0*/ 	.word	0x000000ff
        /*02d4*/ 	.word	0x000000e0
        /*02d8*/ 	.short	0x0100
        /*02da*/ 	.byte	0x04
	.zero		1


	//   ....[29]....
        /*02dc*/ 	.word	0x00000d00
        /*02e0*/ 	.word	0x000000ff
        /*02e4*/ 	.word	0x000000f0
        /*02e8*/ 	.short	0x0100
        /*02ea*/ 	.byte	0x04
	.zero		1


	//   ....[30]....
        /*02ec*/ 	.word	0x00000d10
        /*02f0*/ 	.word	0x000000ff
        /*02f4*/ 	.word	0x000000e8
        /*02f8*/ 	.short	0x0100
        /*02fa*/ 	.byte	0x04
	.zero		1


	//   ....[31]....
        /*02fc*/ 	.word	0x00000d20
        /*0300*/ 	.word	0x000000ff
        /*0304*/ 	.word	0x000000f8
        /*0308*/ 	.short	0x0100
        /*030a*/ 	.byte	0x04
	.zero		1


	//   ....[32]....
        /*030c*/ 	.word	0x00001850
        /*0310*/ 	.word	0x00000000
        /*0314*/ 	.word	0x000000f0
        /*0318*/ 	.short	0x010a
        /*031a*/ 	.byte	0xff
	.zero		1


	//   ....[33]....
        /*031c*/ 	.word	0x00001880
        /*0320*/ 	.word	0x00000000
        /*0324*/ 	.word	0x000000e0
        /*0328*/ 	.short	0x0101
        /*032a*/ 	.byte	0xff
	.zero		1


	//   ....[34]....
        /*032c*/ 	.word	0x00001950
        /*0330*/ 	.word	0x000000ff
        /*0334*/ 	.word	0x00000018
        /*0338*/ 	.short	0x010a
        /*033a*/ 	.byte	0x04
	.zero		1


	//   ....[35]....
        /*033c*/ 	.word	0x000019d0
        /*0340*/ 	.word	0x000000ff
        /*0344*/ 	.word	0x00000018
        /*0348*/ 	.short	0x010a
        /*034a*/ 	.byte	0x21
	.zero		1


	//   ....[36]....
        /*034c*/ 	.word	0x00001b60
        /*0350*/ 	.word	0x000000ff
        /*0354*/ 	.word	0x00000018
        /*0358*/ 	.short	0x010a
        /*035a*/ 	.byte	0x08
	.zero		1


	//   ....[37]....
        /*035c*/ 	.word	0x00001c80
        /*0360*/ 	.word	0x000000ff
        /*0364*/ 	.word	0x00000078
        /*0368*/ 	.short	0x0101
        /*036a*/ 	.byte	0x06
	.zero		1


	//   ....[38]....
        /*036c*/ 	.word	0x00001ca0
        /*0370*/ 	.word	0x000000ff
        /*0374*/ 	.word	0x00000018
        /*0378*/ 	.short	0x010a
        /*037a*/ 	.byte	0x04
	.zero		1


	//   ....[39]....
        /*037c*/ 	.word	0x00001d20
        /*0380*/ 	.word	0x000000ff
        /*0384*/ 	.word	0x00000018
        /*0388*/ 	.short	0x010a
        /*038a*/ 	.byte	0x11
	.zero		1


	//   ....[40]....
        /*038c*/ 	.word	0x00001f30
        /*0390*/ 	.word	0x000000ff
        /*0394*/ 	.word	0x00000018
        /*0398*/ 	.short	0x010a
        /*039a*/ 	.byte	0x07
	.zero		1


	//   ....[41]....
        /*039c*/ 	.word	0x00002000
        /*03a0*/ 	.word	0x00000003
        /*03a4*/ 	.word	0x00000080
        /*03a8*/ 	.short	0x010a
        /*03aa*/ 	.byte	0xff
	.zero		1


	//   ....[42]....
        /*03ac*/ 	.word	0x00002150
        /*03b0*/ 	.word	0x00000000
        /*03b4*/ 	.word	0x00000000
        /*03b8*/ 	.short	0x0101
        /*03ba*/ 	.byte	0xff
	.zero		1


	//   ....[43]....
        /*03bc*/ 	.word	0x00002710
        /*03c0*/ 	.word	0x000000ff
        /*03c4*/ 	.word	0x00000000
        /*03c8*/ 	.short	0x010a
        /*03ca*/ 	.byte	0x04
	.zero		1


	//   ....[44]....
        /*03cc*/ 	.word	0x000027a0
        /*03d0*/ 	.word	0x000000ff
        /*03d4*/ 	.word	0x00000000
        /*03d8*/ 	.short	0x010a
        /*03da*/ 	.byte	0x05
	.zero		1


	//   ....[45]....
        /*03dc*/ 	.word	0x00002840
        /*03e0*/ 	.word	0x00000000
        /*03e4*/ 	.word	0x00000000
        /*03e8*/ 	.short	0x010a
        /*03ea*/ 	.byte	0xff
	.zero		1


	//   ....[46]....
        /*03ec*/ 	.word	0x00002960
        /*03f0*/ 	.word	0x00000002
        /*03f4*/ 	.word	0x000000e0
        /*03f8*/ 	.short	0x010a
        /*03fa*/ 	.byte	0xff
	.zero		1


	//   ....[47]....
        /*03fc*/ 	.word	0x000029d0
        /*0400*/ 	.word	0x00000002
        /*0404*/ 	.word	0x00000000
        /*0408*/ 	.short	0x0101
        /*040a*/ 	.byte	0xff
	.zero		1


	//   ....[48]....
        /*040c*/ 	.word	0x000029f0
        /*0410*/ 	.word	0x000000ff
        /*0414*/ 	.word	0x00000090
        /*0418*/ 	.short	0x010a
        /*041a*/ 	.byte	0x04
	.zero		1


	//   ....[49]....
        /*041c*/ 	.word	0x00002b10
        /*0420*/ 	.word	0x00000002
        /*0424*/ 	.word	0x00000080
        /*0428*/ 	.short	0x010a
        /*042a*/ 	.byte	0xff
	.zero		1


	//   ....[50]....
        /*042c*/ 	.word	0x00002c10
        /*0430*/ 	.word	0x00000002
        /*0434*/ 	.word	0x00000000
        /*0438*/ 	.short	0x0101
        /*043a*/ 	.byte	0xff
	.zero		1


	//   ....[51]....
        /*043c*/ 	.word	0x00002ca0
        /*0440*/ 	.word	0x000000ff
        /*0444*/ 	.word	0x00000090
        /*0448*/ 	.short	0x0106
        /*044a*/ 	.byte	0x04
	.zero		1


	//   ....[52]....
        /*044c*/ 	.word	0x00002cc0
        /*0450*/ 	.word	0x000000ff
        /*0454*/ 	.word	0x00000090
        /*0458*/ 	.short	0x010a
        /*045a*/ 	.byte	0x04
	.zero		1


	//   ....[53]....
        /*045c*/ 	.word	0x00002d50
        /*0460*/ 	.word	0x000000ff
        /*0464*/ 	.word	0x00000090
        /*0468*/ 	.short	0x0106
        /*046a*/ 	.byte	0x07
	.zero		1


	//   ....[54]....
        /*046c*/ 	.word	0x00002d90
        /*0470*/ 	.word	0x00000000
        /*0474*/ 	.word	0x00000090
        /*0478*/ 	.short	0x010a
        /*047a*/ 	.byte	0xff
	.zero		1


	//   ....[55]....
        /*047c*/ 	.word	0x000032e0
        /*0480*/ 	.word	0x00000000
        /*0484*/ 	.word	0x00000080
        /*0488*/ 	.short	0x010a
        /*048a*/ 	.byte	0xff
	.zero		1


	//   ....[56]....
        /*048c*/ 	.word	0x000033e0
        /*0490*/ 	.word	0x00000003
        /*0494*/ 	.word	0x00000000
        /*0498*/ 	.short	0x0101
        /*049a*/ 	.byte	0xff
	.zero		1


	//   ....[57]....
        /*049c*/ 	.word	0x000033f0
        /*04a0*/ 	.word	0x000000ff
        /*04a4*/ 	.word	0x00000000
        /*04a8*/ 	.short	0x010a
        /*04aa*/ 	.byte	0x04
	.zero		1


	//   ....[58]....
        /*04ac*/ 	.word	0x00003470
        /*04b0*/ 	.word	0x000000ff
        /*04b4*/ 	.word	0x000000c0
        /*04b8*/ 	.short	0x010a
        /*04ba*/ 	.byte	0x1f
	.zero		1


	//   ....[59]....
        /*04bc*/ 	.word	0x00003550
        /*04c0*/ 	.word	0x000000ff
        /*04c4*/ 	.word	0x00000000
        /*04c8*/ 	.short	0x010a
        /*04ca*/ 	.byte	0x05
	.zero		1


	//   ....[60]....
        /*04cc*/ 	.word	0x00003690
        /*04d0*/ 	.word	0x000000ff
        /*04d4*/ 	.word	0x00000000
        /*04d8*/ 	.short	0x010a
        /*04da*/ 	.byte	0x04
	.zero		1


	//   ....[61]....
        /*04dc*/ 	.word	0x00003920
        /*04e0*/ 	.word	0x000000ff
        /*04e4*/ 	.word	0x00000000
        /*04e8*/ 	.short	0x010a
        /*04ea*/ 	.byte	0x04
	.zero		1


	//   ....[62]....
        /*04ec*/ 	.word	0x000039b0
        /*04f0*/ 	.word	0x000000ff
        /*04f4*/ 	.word	0x00000000
        /*04f8*/ 	.short	0x010a
        /*04fa*/ 	.byte	0x05
	.zero		1


	//   ....[63]....
        /*04fc*/ 	.word	0x00003a40
        /*0500*/ 	.word	0x000000ff
        /*0504*/ 	.word	0x00000000
        /*0508*/ 	.short	0x010a
        /*050a*/ 	.byte	0x05
	.zero		1


	//   ....[64]....
        /*050c*/ 	.word	0x00003ad0
        /*0510*/ 	.word	0x000000ff
        /*0514*/ 	.word	0x00000000
        /*0518*/ 	.short	0x010a
        /*051a*/ 	.byte	0x04
	.zero		1


	//   ....[65]....
        /*051c*/ 	.word	0x00003ff0
        /*0520*/ 	.word	0x00000008
        /*0524*/ 	.word	0x00000080
        /*0528*/ 	.short	0x010a
        /*052a*/ 	.byte	0xff
	.zero		1


	//   ....[66]....
        /*052c*/ 	.word	0x00004160
        /*0530*/ 	.word	0x00000000
        /*0534*/ 	.word	0x00000000
        /*0538*/ 	.short	0x0101
        /*053a*/ 	.byte	0xff
	.zero		1


	//   ....[67]....
        /*053c*/ 	.word	0x00004640
        /*0540*/ 	.word	0x000000ff
        /*0544*/ 	.word	0x00000078
        /*0548*/ 	.short	0x010a
        /*054a*/ 	.byte	0x15
	.zero		1


	//   ....[68]....
        /*054c*/ 	.word	0x000047d0
        /*0550*/ 	.word	0x000000ff
        /*0554*/ 	.word	0x00000050
        /*0558*/ 	.short	0x010a
        /*055a*/ 	.byte	0x15
	.zero		1


	//   ....[69]....
        /*055c*/ 	.word	0x00004920
        /*0560*/ 	.word	0x000000ff
        /*0564*/ 	.word	0x00000030
        /*0568*/ 	.short	0x010b
        /*056a*/ 	.byte	0x15
	.zero		1


	//   ....[70]....
        /*056c*/ 	.word	0x00004940
        /*0570*/ 	.word	0x000000ff
        /*0574*/ 	.word	0x00000000
        /*0578*/ 	.short	0x0101
        /*057a*/ 	.byte	0x04
	.zero		1


	//   ....[71]....
        /*057c*/ 	.word	0x00004950
        /*0580*/ 	.word	0x000000ff
        /*0584*/ 	.word	0x00000058
        /*0588*/ 	.short	0x010a
        /*058a*/ 	.byte	0x15
	.zero		1


	//   ....[72]....
        /*058c*/ 	.word	0x00004aa0
        /*0590*/ 	.word	0x000000ff
        /*0594*/ 	.word	0x00000038
        /*0598*/ 	.short	0x010b
        /*059a*/ 	.byte	0x15
	.zero		1


	//   ....[73]....
        /*059c*/ 	.word	0x00004ac0
        /*05a0*/ 	.word	0x000000ff
        /*05a4*/ 	.word	0x00000000
        /*05a8*/ 	.short	0x0101
        /*05aa*/ 	.byte	0x04
	.zero		1


	//   ....[74]....
        /*05ac*/ 	.word	0x00004ad0
        /*05b0*/ 	.word	0x000000ff
        /*05b4*/ 	.word	0x00000060
        /*05b8*/ 	.short	0x010a
        /*05ba*/ 	.byte	0x15
	.zero		1


	//   ....[75]....
        /*05bc*/ 	.word	0x00004c30
        /*05c0*/ 	.word	0x000000ff
        /*05c4*/ 	.word	0x00000040
        /*05c8*/ 	.short	0x010b
        /*05ca*/ 	.byte	0x15
	.zero		1


	//   ....[76]....
        /*05cc*/ 	.word	0x00004c50
        /*05d0*/ 	.word	0x000000ff
        /*05d4*/ 	.word	0x00000000
        /*05d8*/ 	.short	0x0101
        /*05da*/ 	.byte	0x04
	.zero		1


	//   ....[77]....
        /*05dc*/ 	.word	0x00004c60
        /*05e0*/ 	.word	0x000000ff
        /*05e4*/ 	.word	0x00000068
        /*05e8*/ 	.short	0x010a
        /*05ea*/ 	.byte	0x15
	.zero		1


	//   ....[78]....
        /*05ec*/ 	.word	0x00004e60
        /*05f0*/ 	.word	0x000000ff
        /*05f4*/ 	.word	0x00000048
        /*05f8*/ 	.short	0x010b
        /*05fa*/ 	.byte	0x15
	.zero		1


	//   ....[79]....
        /*05fc*/ 	.word	0x00004e70
        /*0600*/ 	.word	0x000000ff
        /*0604*/ 	.word	0x00000000
        /*0608*/ 	.short	0x0101
        /*060a*/ 	.byte	0x2b
	.zero		1


	//   ....[80]....
        /*060c*/ 	.word	0x00004ea0
        /*0610*/ 	.word	0x000000ff
        /*0614*/ 	.word	0x00000050
        /*0618*/ 	.short	0x010a
        /*061a*/ 	.byte	0x15
	.zero		1


	//   ....[81]....
        /*061c*/ 	.word	0x00004ec0
        /*0620*/ 	.word	0x000000ff
        /*0624*/ 	.word	0x00000058
        /*0628*/ 	.short	0x010a
        /*062a*/ 	.byte	0x15
	.zero		1


	//   ....[82]....
        /*062c*/ 	.word	0x00004ee0
        /*0630*/ 	.word	0x000000ff
        /*0634*/ 	.word	0x00000060
        /*0638*/ 	.short	0x010a
        /*063a*/ 	.byte	0x15
	.zero		1


	//   ....[83]....
        /*063c*/ 	.word	0x00004f20
        /*0640*/ 	.word	0x00000000
        /*0644*/ 	.word	0x00000068
        /*0648*/ 	.short	0x010a
        /*064a*/ 	.byte	0xff
	.zero		1


	//   ....[84]....
        /*064c*/ 	.word	0x00005260
        /*0650*/ 	.word	0x00000003
        /*0654*/ 	.word	0x00000080
        /*0658*/ 	.short	0x010a
        /*065a*/ 	.byte	0xff
	.zero		1


	//   ....[85]....
        /*065c*/ 	.word	0x000053e0
        /*0660*/ 	.word	0x00000000
        /*0664*/ 	.word	0x00000000
        /*0668*/ 	.short	0x0101
        /*066a*/ 	.byte	0xff
	.zero		1


	//   ....[86]....
        /*066c*/ 	.word	0x00005f00
        /*0670*/ 	.word	0x00000002
        /*0674*/ 	.word	0x00000030
        /*0678*/ 	.short	0x010a
        /*067a*/ 	.byte	0xff
	.zero		1


	//   ....[87]....
        /*067c*/ 	.word	0x00005f40
        /*0680*/ 	.word	0x00000034
        /*0684*/ 	.word	0x000000a0
        /*0688*/ 	.short	0x010a
        /*068a*/ 	.byte	0xff
	.zero		1


	//   ....[88]....
        /*068c*/ 	.word	0x00006080
        /*0690*/ 	.word	0x00000002
        /*0694*/ 	.word	0x00000030
        /*0698*/ 	.short	0x010a
        /*069a*/ 	.byte	0xff
	.zero		1


	//   ....[89]....
        /*069c*/ 	.word	0x000061a0
        /*06a0*/ 	.word	0x00000000
        /*06a4*/ 	.word	0x00000000
        /*06a8*/ 	.short	0x0101
        /*06aa*/ 	.byte	0xff
	.zero		1


	//   ....[90]....
        /*06ac*/ 	.word	0x00006220
        /*06b0*/ 	.word	0x00000034
        /*06b4*/ 	.word	0x000000a0
        /*06b8*/ 	.short	0x010a
        /*06ba*/ 	.byte	0xff
	.zero		1


	//   ....[91]....
        /*06bc*/ 	.word	0x00006d90
        /*06c0*/ 	.word	0x00000000
        /*06c4*/ 	.word	0x00000030
        /*06c8*/ 	.short	0x010a
        /*06ca*/ 	.byte	0xff
	.zero		1


	//   ....[92]....
        /*06cc*/ 	.word	0x00006e40
        /*06d0*/ 	.word	0x00000000
        /*06d4*/ 	.word	0x00000030
        /*06d8*/ 	.short	0x010a
        /*06da*/ 	.byte	0xff
	.zero		1


	//   ....[93]....
        /*06dc*/ 	.word	0x00006f60
        /*06e0*/ 	.word	0x00000000
        /*06e4*/ 	.word	0x00000000
        /*06e8*/ 	.short	0x0101
        /*06ea*/ 	.byte	0xff
	.zero		1


	//   ....[94]....
        /*06ec*/ 	.word	0x00007ad0
        /*06f0*/ 	.word	0x00000000
        /*06f4*/ 	.word	0x00000030
        /*06f8*/ 	.short	0x010a
        /*06fa*/ 	.byte	0xff
	.zero		1


	//   ....[95]....
        /*06fc*/ 	.word	0x00007b80
        /*0700*/ 	.word	0x00000000
        /*0704*/ 	.word	0x00000030
        /*0708*/ 	.short	0x010a
        /*070a*/ 	.byte	0xff
	.zero		1


	//   ....[96]....
        /*070c*/ 	.word	0x00007cb0
        /*0710*/ 	.word	0x00000000
        /*0714*/ 	.word	0x00000000
        /*0718*/ 	.short	0x0101
        /*071a*/ 	.byte	0xff
	.zero		1


	//   ....[97]....
        /*071c*/ 	.word	0x00008850
        /*0720*/ 	.word	0x00000000
        /*0724*/ 	.word	0x00000030
        /*0728*/ 	.short	0x010a
        /*072a*/ 	.byte	0xff
	.zero		1


	//   ....[98]....
        /*072c*/ 	.word	0x00008900
        /*0730*/ 	.word	0x00000000
        /*0734*/ 	.word	0x00000030
        /*0738*/ 	.short	0x010a
        /*073a*/ 	.byte	0xff
	.zero		1


	//   ....[99]....
        /*073c*/ 	.word	0x00008a20
        /*0740*/ 	.word	0x00000000
        /*0744*/ 	.word	0x00000000
        /*0748*/ 	.short	0x0101
        /*074a*/ 	.byte	0xff
	.zero		1


	//   ....[100]....
        /*074c*/ 	.word	0x00008e30
        /*0750*/ 	.word	0x000000ff
        /*0754*/ 	.word	0x00000000
        /*0758*/ 	.short	0x0101
        /*075a*/ 	.byte	0x04
	.zero		1


	//   ....[101]....
        /*075c*/ 	.word	0x00009730
        /*0760*/ 	.word	0x00000000
        /*0764*/ 	.word	0x000000f0
        /*0768*/ 	.short	0x010a
        /*076a*/ 	.byte	0xff
	.zero		1


	//   ....[102]....
        /*076c*/ 	.word	0x00009790
        /*0770*/ 	.word	0x00000000
        /*0774*/ 	.word	0x00000018
        /*0778*/ 	.short	0x010a
        /*077a*/ 	.byte	0xff
	.zero		1


	//   ....[103]....
        /*077c*/ 	.word	0x000097f0
        /*0780*/ 	.word	0x00000000
        /*0784*/ 	.word	0x00000018
        /*0788*/ 	.short	0x010a
        /*078a*/ 	.byte	0xff
	.zero		1


	//   ....[104]....
        /*078c*/ 	.word	0x00009840
        /*0790*/ 	.word	0x00000003
        /*0794*/ 	.word	0x00000080
        /*0798*/ 	.short	0x010a
        /*079a*/ 	.byte	0xff
	.zero		1


	//   ....[105]....
        /*079c*/ 	.word	0x000098a0
        /*07a0*/ 	.word	0x00000000
        /*07a4*/ 	.word	0x00000000
        /*07a8*/ 	.short	0x010a
        /*07aa*/ 	.byte	0xff
	.zero		1


	//   ....[106]....
        /*07ac*/ 	.word	0x00009900
        /*07b0*/ 	.word	0x00000000
        /*07b4*/ 	.word	0x00000000
        /*07b8*/ 	.short	0x010a
        /*07ba*/ 	.byte	0xff
	.zero		1


	//   ....[107]....
        /*07bc*/ 	.word	0x00009950
        /*07c0*/ 	.word	0x00000002
        /*07c4*/ 	.word	0x000000e0
        /*07c8*/ 	.short	0x010a
        /*07ca*/ 	.byte	0xff
	.zero		1


	//   ....[108]....
        /*07cc*/ 	.word	0x000099b0
        /*07d0*/ 	.word	0x00000002
        /*07d4*/ 	.word	0x00000090
        /*07d8*/ 	.short	0x010a
        /*07da*/ 	.byte	0xff
	.zero		1


	//   ....[109]....
        /*07dc*/ 	.word	0x00009a00
        /*07e0*/ 	.word	0x00000002
        /*07e4*/ 	.word	0x00000080
        /*07e8*/ 	.short	0x010a
        /*07ea*/ 	.byte	0xff
	.zero		1


	//   ....[110]....
        /*07ec*/ 	.word	0x00009a60
        /*07f0*/ 	.word	0x00000000
        /*07f4*/ 	.word	0x00000090
        /*07f8*/ 	.short	0x010a
        /*07fa*/ 	.byte	0xff
	.zero		1


	//   ....[111]....
        /*07fc*/ 	.word	0x00009ab0
        /*0800*/ 	.word	0x00000000
        /*0804*/ 	.word	0x00000080
        /*0808*/ 	.short	0x010a
        /*080a*/ 	.byte	0xff
	.zero		1


	//   ....[112]....
        /*080c*/ 	.word	0x00009b10
        /*0810*/ 	.word	0x00000002
        /*0814*/ 	.word	0x000000c0
        /*0818*/ 	.short	0x010a
        /*081a*/ 	.byte	0xff
	.zero		1


	//   ....[113]....
        /*081c*/ 	.word	0x00009b70
        /*0820*/ 	.word	0x00000000
        /*0824*/ 	.word	0x00000000
        /*0828*/ 	.short	0x010a
        /*082a*/ 	.byte	0xff
	.zero		1


	//   ....[114]....
        /*082c*/ 	.word	0x00009bd0
        /*0830*/ 	.word	0x00000000
        /*0834*/ 	.word	0x00000000
        /*0838*/ 	.short	0x010a
        /*083a*/ 	.byte	0xff
	.zero		1


	//   ....[115]....
        /*083c*/ 	.word	0x00009c30
        /*0840*/ 	.word	0x00000000
        /*0844*/ 	.word	0x00000000
        /*0848*/ 	.short	0x010a
        /*084a*/ 	.byte	0xff
	.zero		1


	//   ....[116]....
        /*084c*/ 	.word	0x00009c90
        /*0850*/ 	.word	0x00000000
        /*0854*/ 	.word	0x00000000
        /*0858*/ 	.short	0x010a
        /*085a*/ 	.byte	0xff
	.zero		1


	//   ....[117]....
        /*085c*/ 	.word	0x00009cf0
        /*0860*/ 	.word	0x00000000
        /*0864*/ 	.word	0x00000000
        /*0868*/ 	.short	0x010a
        /*086a*/ 	.byte	0xff
	.zero		1


	//   ....[118]....
        /*086c*/ 	.word	0x00009d40
        /*0870*/ 	.word	0x00000008
        /*0874*/ 	.word	0x00000080
        /*0878*/ 	.short	0x010a
        /*087a*/ 	.byte	0xff
	.zero		1


	//   ....[119]....
        /*087c*/ 	.word	0x00009da0
        /*0880*/ 	.word	0x00000000
        /*0884*/ 	.word	0x00000078
        /*0888*/ 	.short	0x010a
        /*088a*/ 	.byte	0xff
	.zero		1


	//   ....[120]....
        /*088c*/ 	.word	0x00009e00
        /*0890*/ 	.word	0x00000000
        /*0894*/ 	.word	0x00000050
        /*0898*/ 	.short	0x010a
        /*089a*/ 	.byte	0xff
	.zero		1


	//   ....[121]....
        /*089c*/ 	.word	0x00009e60
        /*08a0*/ 	.word	0x00000000
        /*08a4*/ 	.word	0x00000058
        /*08a8*/ 	.short	0x010a
        /*08aa*/ 	.byte	0xff
	.zero		1


	//   ....[122]....
        /*08ac*/ 	.word	0x00009ec0
        /*08b0*/ 	.word	0x00000000
        /*08b4*/ 	.word	0x00000060
        /*08b8*/ 	.short	0x010a
        /*08ba*/ 	.byte	0xff
	.zero		1


	//   ....[123]....
        /*08bc*/ 	.word	0x00009f20
        /*08c0*/ 	.word	0x00000000
        /*08c4*/ 	.word	0x00000068
        /*08c8*/ 	.short	0x010a
        /*08ca*/ 	.byte	0xff
	.zero		1


	//   ....[124]....
        /*08cc*/ 	.word	0x00009f80
        /*08d0*/ 	.word	0x00000000
        /*08d4*/ 	.word	0x00000050
        /*08d8*/ 	.short	0x010a
        /*08da*/ 	.byte	0xff
	.zero		1


	//   ....[125]....
        /*08dc*/ 	.word	0x00009fe0
        /*08e0*/ 	.word	0x00000000
        /*08e4*/ 	.word	0x00000058
        /*08e8*/ 	.short	0x010a
        /*08ea*/ 	.byte	0xff
	.zero		1


	//   ....[126]....
        /*08ec*/ 	.word	0x0000a040
        /*08f0*/ 	.word	0x00000000
        /*08f4*/ 	.word	0x00000060
        /*08f8*/ 	.short	0x010a
        /*08fa*/ 	.byte	0xff
	.zero		1


	//   ....[127]....
        /*08fc*/ 	.word	0x0000a090
        /*0900*/ 	.word	0x00000003
        /*0904*/ 	.word	0x00000080
        /*0908*/ 	.short	0x010a
        /*090a*/ 	.byte	0xff
	.zero		1


	//   ....[128]....
        /*090c*/ 	.word	0x0000a0e0
        /*0910*/ 	.word	0x00000002
        /*0914*/ 	.word	0x00000030
        /*0918*/ 	.short	0x010a
        /*091a*/ 	.byte	0xff
	.zero		1


	//   ....[129]....
        /*091c*/ 	.word	0x0000a130
        /*0920*/ 	.word	0x00000034
        /*0924*/ 	.word	0x000000a0
        /*0928*/ 	.short	0x010a
        /*092a*/ 	.byte	0xff
	.zero		1


	//   ....[130]....
        /*092c*/ 	.word	0x0000a180
        /*0930*/ 	.word	0x00000000
        /*0934*/ 	.word	0x00000030
        /*0938*/ 	.short	0x010a
        /*093a*/ 	.byte	0xff
	.zero		1


	//   ....[131]....
        /*093c*/ 	.word	0x0000a1d0
        /*0940*/ 	.word	0x00000000
        /*0944*/ 	.word	0x00000030
        /*0948*/ 	.short	0x010a
        /*094a*/ 	.byte	0xff
	.zero		1


	//   ....[132]....
        /*094c*/ 	.word	0x0000a220
        /*0950*/ 	.word	0x00000000
        /*0954*/ 	.word	0x00000030
        /*0958*/ 	.short	0x010a
        /*095a*/ 	.byte	0xff
	.zero		1


	//----- nvinfo : EIATTR_NUM_MBARRIERS
	.align		4
.L_48:
        /*095c*/ 	.byte	0x03, 0x38
        /*095e*/ 	.short	0x0020


	//----- nvinfo : EIATTR_EXIT_INSTR_OFFSETS
	.align		4
        /*0960*/ 	.byte	0x04, 0x1c
        /*0962*/ 	.short	(.L_50 - .L_49)


	//   ....[0]....
.L_49:
        /*0964*/ 	.word	0x00002870


	//   ....[1]....
        /*0968*/ 	.word	0x00002d60


	//   ....[2]....
        /*096c*/ 	.word	0x00002dc0


	//   ....[3]....
        /*0970*/ 	.word	0x00003d30


	//   ....[4]....
        /*0974*/ 	.word	0x00004f50


	//   ....[5]....
        /*0978*/ 	.word	0x00004f90


	//   ....[6]....
        /*097c*/ 	.word	0x00009720


	//----- nvinfo : EIATTR_MAX_THREADS
	.align		4
.L_50:
        /*0980*/ 	.byte	0x04, 0x05
        /*0982*/ 	.short	(.L_52 - .L_51)
.L_51:
        /*0984*/ 	.word	0x00000100
        /*0988*/ 	.word	0x00000001
        /*098c*/ 	.word	0x00000001


	//----- nvinfo : EIATTR_CRS_STACK_SIZE
	.align		4
.L_52:
        /*0990*/ 	.byte	0x04, 0x1e
        /*0992*/ 	.short	(.L_54 - .L_53)
.L_53:
        /*0994*/ 	.word	0x00000000


	//----- nvinfo : EIATTR_CBANK_PARAM_SIZE
	.align		4
.L_54:
        /*0998*/ 	.byte	0x03, 0x19
        /*099a*/ 	.short	0x0800


	//----- nvinfo : EIATTR_PARAM_CBANK
	.align		4
        /*099c*/ 	.byte	0x04, 0x0a
        /*099e*/ 	.short	(.L_56 - .L_55)
	.align		4
.L_55:
        /*09a0*/ 	.word	index@(.nv.constant0._ZN7cutlass13device_kernelINS_4gemm6kernel13GemmUniversalIN4cute5tupleIJiiiiEEENS1_10collective13CollectiveMmaINS1_35MainloopSm100TmaUmmaWarpSpecializedILi3ELi2ELi4ENS5_IJNS4_1CILi2EEENSA_ILi1EEESC_EEEEENS5_IJNSA_ILi64EEENSA_ILi256EEENSA_ILi128EEEEEEaNS5_IJlSC_lEEEaSJ_NS4_8TiledMMAINS4_8MMA_AtomIJNS4_15SM100_MMA_S8_SSIaaiLi64ELi256ELNS4_4UMMA5MajorE0ELSO_0ELNSN_8SaturateE0EEEEEENS4_6LayoutINS5_IJSC_SC_SC_EEENS5_IJNSA_ILi0EEESU_SU_EEEEENS5_IJNS4_10UnderscoreESX_SX_EEEEENS4_13SM90_TMA_LOADENS4_14ComposedLayoutINS4_7SwizzleILi3ELi4ELi3EEENS4_18smem_ptr_flag_bitsILi8EEENSS_INS5_IJNSA_ILi8EEESH_EEENS5_IJSH_SC_EEEEEEEvNS4_8identityENS4_23SM90_TMA_LOAD_MULTICASTES1A_vS1B_EENS_8epilogue10collective18CollectiveEpilogueINS1E_23Sm100TmaWarpSpecializedILi4ELi2ELi32ELb0ELb0EEEJSI_NS5_IJNSS_ISF_SC_EES1J_EEEaSJ_aSJ_NS1E_6fusion15FusionCallbacksIS1I_NS1L_17LinearCombinationIaiaiLNS_15FloatRoundStyleE2EEESI_S1K_JEEENS4_5SM1004TMEM4LOAD26SM100_TMEM_LOAD_16dp32b32xES10_NS11_INS12_ILi2ELi4ELi3EEES15_NSS_INS5_IJS16_SF_EEENS5_IJSF_SC_EEEEEEENS4_39AutoVectorizingCopyWithAssumedAlignmentILi128EEENS4_14SM90_TMA_STOREES1Z_S21_S21_EEEvvEEEEvNT_6ParamsE)
        /*09a4*/ 	.short	0x0380
        /*09a6*/ 	.short	0x0800


	//----- nvinfo : EIATTR_SW_WAR
	.align		4
.L_56:
        /*09a8*/ 	.byte	0x04, 0x36
        /*09aa*/ 	.short	(.L_58 - .L_57)
.L_57:
        /*09ac*/ 	.word	0x00000008
.L_58:


//--------------------- .nv.callgraph             --------------------------
	.section	.nv.callgraph,"",@"SHT_CUDA_CALLGRAPH"
	.align	4
	.sectionentsize	8
	.align		4
        /*0000*/ 	.word	0x00000000
	.align		4
        /*0004*/ 	.word	0xffffffff
	.align		4
        /*0008*/ 	.word	index@(_ZN7cutlass13device_kernelINS_4gemm6kernel13GemmUniversalIN4cute5tupleIJiiiiEEENS1_10collective13CollectiveMmaINS1_35MainloopSm100TmaUmmaWarpSpecializedILi3ELi2ELi4ENS5_IJNS4_1CILi2EEENSA_ILi1EEESC_EEEEENS5_IJNSA_ILi64EEENSA_ILi256EEENSA_ILi128EEEEEEaNS5_IJlSC_lEEEaSJ_NS4_8TiledMMAINS4_8MMA_AtomIJNS4_15SM100_MMA_S8_SSIaaiLi64ELi256ELNS4_4UMMA5MajorE0ELSO_0ELNSN_8SaturateE0EEEEEENS4_6LayoutINS5_IJSC_SC_SC_EEENS5_IJNSA_ILi0EEESU_SU_EEEEENS5_IJNS4_10UnderscoreESX_SX_EEEEENS4_13SM90_TMA_LOADENS4_14ComposedLayoutINS4_7SwizzleILi3ELi4ELi3EEENS4_18smem_ptr_flag_bitsILi8EEENSS_INS5_IJNSA_ILi8EEESH_EEENS5_IJSH_SC_EEEEEEEvNS4_8identityENS4_23SM90_TMA_LOAD_MULTICASTES1A_vS1B_EENS_8epilogue10collective18CollectiveEpilogueINS1E_23Sm100TmaWarpSpecializedILi4ELi2ELi32ELb0ELb0EEEJSI_NS5_IJNSS_ISF_SC_EES1J_EEEaSJ_aSJ_NS1E_6fusion15FusionCallbacksIS1I_NS1L_17LinearCombinationIaiaiLNS_15FloatRoundStyleE2EEESI_S1K_JEEENS4_5SM1004TMEM4LOAD26SM100_TMEM_LOAD_16dp32b32xES10_NS11_INS12_ILi2ELi4ELi3EEES15_NSS_INS5_IJS16_SF_EEENS5_IJSF_SC_EEEEEEENS4_39AutoVectorizingCopyWithAssumedAlignmentILi128EEENS4_14SM90_TMA_STOREES1Z_S21_S21_EEEvvEEEEvNT_6ParamsE)
	.align		4
        /*000c*/ 	.word	index@(__assertfail)
	.align		4
        /*0010*/ 	.word	0x00000000
	.align		4
        /*0014*/ 	.word	0xfffffffe
	.align		4
        /*0018*/ 	.word	0x00000000
	.align		4
        /*001c*/ 	.word	0xfffffffd
	.align		4
        /*0020*/ 	.word	0x00000000
	.align		4
        /*0024*/ 	.word	0xfffffffc


//--------------------- .nv.constant4             --------------------------
	.section	.nv.constant4,"a",@progbits
	.align	8
	.align		8
.nv.constant4:
        /*0000*/ 	.dword	__assertfail
	.align		8
        /*0008*/ 	.dword	__unnamed_1
	.align		8
        /*0010*/ 	.dword	__unnamed_2
	.align		8
        /*0018*/ 	.dword	__unnamed_3
	.align		8
        /*0020*/ 	.dword	_ZN40_INTERNAL_c78976b3_4_k_cu_08a4f115_104974cuda3std3__45__cpo5beginE
	.align		8
        /*0028*/ 	.dword	_ZN40_INTERNAL_c78976b3_4_k_cu_08a4f115_104974cuda3std3__45__cpo3endE
	.align		8
        /*0030*/ 	.dword	_ZN40_INTERNAL_c78976b3_4_k_cu_08a4f115_104974cuda3std3__45__cpo6cbeginE
	.align		8
        /*0038*/ 	.dword	_ZN40_INTERNAL_c78976b3_4_k_cu_08a4f115_104974cuda3std3__45__cpo4cendE
	.align		8
        /*0040*/ 	.dword	_ZN40_INTERNAL_c78976b3_4_k_cu_08a4f115_104974cuda3std3__442_GLOBAL__N__c78976b3_4_k_cu_08a4f115_104976ignoreE
	.align		8
        /*0048*/ 	.dword	_ZN40_INTERNAL_c78976b3_4_k_cu_08a4f115_104974cuda3std3__419piecewise_constructE
	.align		8
        /*0050*/ 	.dword	_ZN40_INTERNAL_c78976b3_4_k_cu_08a4f115_104974cuda3std3__48in_placeE
	.align		8
        /*0058*/ 	.dword	_ZN40_INTERNAL_c78976b3_4_k_cu_08a4f115_104974cuda3std6ranges3__45__cpo4swapE
	.align		8
        /*0060*/ 	.dword	_ZN40_INTERNAL_c78976b3_4_k_cu_08a4f115_104974cuda3std6ranges3__45__cpo9iter_moveE
	.align		8
        /*0068*/ 	.dword	_ZN40_INTERNAL_c78976b3_4_k_cu_08a4f115_104974cute7productE
	.align		8
        /*0070*/ 	.dword	_ZN40_INTERNAL_c78976b3_4_k_cu_08a4f115_104974cute1_E
	.align		8
        /*0078*/ 	.dword	$str$25
	.align		8
        /*0080*/ 	.dword	$str$26
	.align		8
        /*0088*/ 	.dword	$str$27
	.align		8
        /*0090*/ 	.dword	$str$28


//--------------------- .text._ZN7cutlass13device_kernelINS_4gemm6kernel13GemmUniversalIN4cute5tupleIJiiiiEEENS1_10collective13CollectiveMmaINS1_35MainloopSm100TmaUmmaWarpSpecializedILi3ELi2ELi4ENS5_IJNS4_1CILi2EEENSA_ILi1EEESC_EEEEENS5_IJNSA_ILi64EEENSA_ILi256EEENSA_ILi128EEEEEEaNS5_IJlSC_lEEEaSJ_NS4_8TiledMMAINS4_8MMA_AtomIJNS4_15SM100_MMA_S8_SSIaaiLi64ELi256ELNS4_4UMMA5MajorE0ELSO_0ELNSN_8SaturateE0EEEEEENS4_6LayoutINS5_IJSC_SC_SC_EEENS5_IJNSA_ILi0EEESU_SU_EEEEENS5_IJNS4_10UnderscoreESX_SX_EEEEENS4_13SM90_TMA_LOADENS4_14ComposedLayoutINS4_7SwizzleILi3ELi4ELi3EEENS4_18smem_ptr_flag_bitsILi8EEENSS_INS5_IJNSA_ILi8EEESH_EEENS5_IJSH_SC_EEEEEEEvNS4_8identityENS4_23SM90_TMA_LOAD_MULTICASTES1A_vS1B_EENS_8epilogue10collective18CollectiveEpilogueINS1E_23Sm100TmaWarpSpecializedILi4ELi2ELi32ELb0ELb0EEEJSI_NS5_IJNSS_ISF_SC_EES1J_EEEaSJ_aSJ_NS1E_6fusion15FusionCallbacksIS1I_NS1L_17LinearCombinationIaiaiLNS_15FloatRoundStyleE2EEESI_S1K_JEEENS4_5SM1004TMEM4LOAD26SM100_TMEM_LOAD_16dp32b32xES10_NS11_INS12_ILi2ELi4ELi3EEES15_NSS_INS5_IJS16_SF_EEENS5_IJSF_SC_EEEEEEENS4_39AutoVectorizingCopyWithAssumedAlignmentILi128EEENS4_14SM90_TMA_STOREES1Z_S21_S21_EEEvvEEEEvNT_6ParamsE --------------------------
	.section	.text._ZN7cutlass13device_kernelINS_4gemm6kernel13GemmUniversalIN4cute5tupleIJiiiiEEENS1_10collective13CollectiveMmaINS1_35MainloopSm100TmaUmmaWarpSpecializedILi3ELi2ELi4ENS5_IJNS4_1CILi2EEENSA_ILi1EEESC_EEEEENS5_IJNSA_ILi64EEENSA_ILi256EEENSA_ILi128EEEEEEaNS5_IJlSC_lEEEaSJ_NS4_8TiledMMAINS4_8MMA_AtomIJNS4_15SM100_MMA_S8_SSIaaiLi64ELi256ELNS4_4UMMA5MajorE0ELSO_0ELNSN_8SaturateE0EEEEEENS4_6LayoutINS5_IJSC_SC_SC_EEENS5_IJNSA_ILi0EEESU_SU_EEEEENS5_IJNS4_10UnderscoreESX_SX_EEEEENS4_13SM90_TMA_LOADENS4_14ComposedLayoutINS4_7SwizzleILi3ELi4ELi3EEENS4_18smem_ptr_flag_bitsILi8EEENSS_INS5_IJNSA_ILi8EEESH_EEENS5_IJSH_SC_EEEEEEEvNS4_8identityENS4_23SM90_TMA_LOAD_MULTICASTES1A_vS1B_EENS_8epilogue10collective18CollectiveEpilogueINS1E_23Sm100TmaWarpSpecializedILi4ELi2ELi32ELb0ELb0EEEJSI_NS5_IJNSS_ISF_SC_EES1J_EEEaSJ_aSJ_NS1E_6fusion15FusionCallbacksIS1I_NS1L_17LinearCombinationIaiaiLNS_15FloatRoundStyleE2EEESI_S1K_JEEENS4_5SM1004TMEM4LOAD26SM100_TMEM_LOAD_16dp32b32xES10_NS11_INS12_ILi2ELi4ELi3EEES15_NSS_INS5_IJS16_SF_EEENS5_IJSF_SC_EEEEEEENS4_39AutoVectorizingCopyWithAssumedAlignmentILi128EEENS4_14SM90_TMA_STOREES1Z_S21_S21_EEEvvEEEEvNT_6ParamsE,"ax",@progbits
	.align	128
.text._ZN7cutlass13device_kernelINS_4gemm6kernel13GemmUniversalIN4cute5tupleIJiiiiEEENS1_10collective13CollectiveMmaINS1_35MainloopSm100TmaUmmaWarpSpecializedILi3ELi2ELi4ENS5_IJNS4_1CILi2EEENSA_ILi1EEESC_EEEEENS5_IJNSA_ILi64EEENSA_ILi256EEENSA_ILi128EEEEEEaNS5_IJlSC_lEEEaSJ_NS4_8TiledMMAINS4_8MMA_AtomIJNS4_15SM100_MMA_S8_SSIaaiLi64ELi256ELNS4_4UMMA5MajorE0ELSO_0ELNSN_8SaturateE0EEEEEENS4_6LayoutINS5_IJSC_SC_SC_EEENS5_IJNSA_ILi0EEESU_SU_EEEEENS5_IJNS4_10UnderscoreESX_SX_EEEEENS4_13SM90_TMA_LOADENS4_14ComposedLayoutINS4_7SwizzleILi3ELi4ELi3EEENS4_18smem_ptr_flag_bitsILi8EEENSS_INS5_IJNSA_ILi8EEESH_EEENS5_IJSH_SC_EEEEEEEvNS4_8identityENS4_23SM90_TMA_LOAD_MULTICASTES1A_vS1B_EENS_8epilogue10collective18CollectiveEpilogueINS1E_23Sm100TmaWarpSpecializedILi4ELi2ELi32ELb0ELb0EEEJSI_NS5_IJNSS_ISF_SC_EES1J_EEEaSJ_aSJ_NS1E_6fusion15FusionCallbacksIS1I_NS1L_17LinearCombinationIaiaiLNS_15FloatRoundStyleE2EEESI_S1K_JEEENS4_5SM1004TMEM4LOAD26SM100_TMEM_LOAD_16dp32b32xES10_NS11_INS12_ILi2ELi4ELi3EEES15_NSS_INS5_IJS16_SF_EEENS5_IJSF_SC_EEEEEEENS4_39AutoVectorizingCopyWithAssumedAlignmentILi128EEENS4_14SM90_TMA_STOREES1Z_S21_S21_EEEvvEEEEvNT_6ParamsE:
        .type           _ZN7cutlass13device_kernelINS_4gemm6kernel13GemmUniversalIN4cute5tupleIJiiiiEEENS1_10collective13CollectiveMmaINS1_35MainloopSm100TmaUmmaWarpSpecializedILi3ELi2ELi4ENS5_IJNS4_1CILi2EEENSA_ILi1EEESC_EEEEENS5_IJNSA_ILi64EEENSA_ILi256EEENSA_ILi128EEEEEEaNS5_IJlSC_lEEEaSJ_NS4_8TiledMMAINS4_8MMA_AtomIJNS4_15SM100_MMA_S8_SSIaaiLi64ELi256ELNS4_4UMMA5MajorE0ELSO_0ELNSN_8SaturateE0EEEEEENS4_6LayoutINS5_IJSC_SC_SC_EEENS5_IJNSA_ILi0EEESU_SU_EEEEENS5_IJNS4_10UnderscoreESX_SX_EEEEENS4_13SM90_TMA_LOADENS4_14ComposedLayoutINS4_7SwizzleILi3ELi4ELi3EEENS4_18smem_ptr_flag_bitsILi8EEENSS_INS5_IJNSA_ILi8EEESH_EEENS5_IJSH_SC_EEEEEEEvNS4_8identityENS4_23SM90_TMA_LOAD_MULTICASTES1A_vS1B_EENS_8epilogue10collective18CollectiveEpilogueINS1E_23Sm100TmaWarpSpecializedILi4ELi2ELi32ELb0ELb0EEEJSI_NS5_IJNSS_ISF_SC_EES1J_EEEaSJ_aSJ_NS1E_6fusion15FusionCallbacksIS1I_NS1L_17LinearCombinationIaiaiLNS_15FloatRoundStyleE2EEESI_S1K_JEEENS4_5SM1004TMEM4LOAD26SM100_TMEM_LOAD_16dp32b32xES10_NS11_INS12_ILi2ELi4ELi3EEES15_NSS_INS5_IJS16_SF_EEENS5_IJSF_SC_EEEEEEENS4_39AutoVectorizingCopyWithAssumedAlignmentILi128EEENS4_14SM90_TMA_STOREES1Z_S21_S21_EEEvvEEEEvNT_6ParamsE,@function
        .size           _ZN7cutlass13device_kernelINS_4gemm6kernel13GemmUniversalIN4cute5tupleIJiiiiEEENS1_10collective13CollectiveMmaINS1_35MainloopSm100TmaUmmaWarpSpecializedILi3ELi2ELi4ENS5_IJNS4_1CILi2EEENSA_ILi1EEESC_EEEEENS5_IJNSA_ILi64EEENSA_ILi256EEENSA_ILi128EEEEEEaNS5_IJlSC_lEEEaSJ_NS4_8TiledMMAINS4_8MMA_AtomIJNS4_15SM100_MMA_S8_SSIaaiLi64ELi256ELNS4_4UMMA5MajorE0ELSO_0ELNSN_8SaturateE0EEEEEENS4_6LayoutINS5_IJSC_SC_SC_EEENS5_IJNSA_ILi0EEESU_SU_EEEEENS5_IJNS4_10UnderscoreESX_SX_EEEEENS4_13SM90_TMA_LOADENS4_14ComposedLayoutINS4_7SwizzleILi3ELi4ELi3EEENS4_18smem_ptr_flag_bitsILi8EEENSS_INS5_IJNSA_ILi8EEESH_EEENS5_IJSH_SC_EEEEEEEvNS4_8identityENS4_23SM90_TMA_LOAD_MULTICASTES1A_vS1B_EENS_8epilogue10collective18CollectiveEpilogueINS1E_23Sm100TmaWarpSpecializedILi4ELi2ELi32ELb0ELb0EEEJSI_NS5_IJNSS_ISF_SC_EES1J_EEEaSJ_aSJ_NS1E_6fusion15FusionCallbacksIS1I_NS1L_17LinearCombinationIaiaiLNS_15FloatRoundStyleE2EEESI_S1K_JEEENS4_5SM1004TMEM4LOAD26SM100_TMEM_LOAD_16dp32b32xES10_NS11_INS12_ILi2ELi4ELi3EEES15_NSS_INS5_IJS16_SF_EEENS5_IJSF_SC_EEEEEEENS4_39AutoVectorizingCopyWithAssumedAlignmentILi128EEENS4_14SM90_TMA_STOREES1Z_S21_S21_EEEvvEEEEvNT_6ParamsE,(.L_x_174 - _ZN7cutlass13device_kernelINS_4gemm6kernel13GemmUniversalIN4cute5tupleIJiiiiEEENS1_10collective13CollectiveMmaINS1_35MainloopSm100TmaUmmaWarpSpecializedILi3ELi2ELi4ENS5_IJNS4_1CILi2EEENSA_ILi1EEESC_EEEEENS5_IJNSA_ILi64EEENSA_ILi256EEENSA_ILi128EEEEEEaNS5_IJlSC_lEEEaSJ_NS4_8TiledMMAINS4_8MMA_AtomIJNS4_15SM100_MMA_S8_SSIaaiLi64ELi256ELNS4_4UMMA5MajorE0ELSO_0ELNSN_8SaturateE0EEEEEENS4_6LayoutINS5_IJSC_SC_SC_EEENS5_IJNSA_ILi0EEESU_SU_EEEEENS5_IJNS4_10UnderscoreESX_SX_EEEEENS4_13SM90_TMA_LOADENS4_14ComposedLayoutINS4_7SwizzleILi3ELi4ELi3EEENS4_18smem_ptr_flag_bitsILi8EEENSS_INS5_IJNSA_ILi8EEESH_EEENS5_IJSH_SC_EEEEEEEvNS4_8identityENS4_23SM90_TMA_LOAD_MULTICASTES1A_vS1B_EENS_8epilogue10collective18CollectiveEpilogueINS1E_23Sm100TmaWarpSpecializedILi4ELi2ELi32ELb0ELb0EEEJSI_NS5_IJNSS_ISF_SC_EES1J_EEEaSJ_aSJ_NS1E_6fusion15FusionCallbacksIS1I_NS1L_17LinearCombinationIaiaiLNS_15FloatRoundStyleE2EEESI_S1K_JEEENS4_5SM1004TMEM4LOAD26SM100_TMEM_LOAD_16dp32b32xES10_NS11_INS12_ILi2ELi4ELi3EEES15_NSS_INS5_IJS16_SF_EEENS5_IJSF_SC_EEEEEEENS4_39AutoVectorizingCopyWithAssumedAlignmentILi128EEENS4_14SM90_TMA_STOREES1Z_S21_S21_EEEvvEEEEvNT_6ParamsE)
        .other          _ZN7cutlass13device_kernelINS_4gemm6kernel13GemmUniversalIN4cute5tupleIJiiiiEEENS1_10collective13CollectiveMmaINS1_35MainloopSm100TmaUmmaWarpSpecializedILi3ELi2ELi4ENS5_IJNS4_1CILi2EEENSA_ILi1EEESC_EEEEENS5_IJNSA_ILi64EEENSA_ILi256EEENSA_ILi128EEEEEEaNS5_IJlSC_lEEEaSJ_NS4_8TiledMMAINS4_8MMA_AtomIJNS4_15SM100_MMA_S8_SSIaaiLi64ELi256ELNS4_4UMMA5MajorE0ELSO_0ELNSN_8SaturateE0EEEEEENS4_6LayoutINS5_IJSC_SC_SC_EEENS5_IJNSA_ILi0EEESU_SU_EEEEENS5_IJNS4_10UnderscoreESX_SX_EEEEENS4_13SM90_TMA_LOADENS4_14ComposedLayoutINS4_7SwizzleILi3ELi4ELi3EEENS4_18smem_ptr_flag_bitsILi8EEENSS_INS5_IJNSA_ILi8EEESH_EEENS5_IJSH_SC_EEEEEEEvNS4_8identityENS4_23SM90_TMA_LOAD_MULTICASTES1A_vS1B_EENS_8epilogue10collective18CollectiveEpilogueINS1E_23Sm100TmaWarpSpecializedILi4ELi2ELi32ELb0ELb0EEEJSI_NS5_IJNSS_ISF_SC_EES1J_EEEaSJ_aSJ_NS1E_6fusion15FusionCallbacksIS1I_NS1L_17LinearCombinationIaiaiLNS_15FloatRoundStyleE2EEESI_S1K_JEEENS4_5SM1004TMEM4LOAD26SM100_TMEM_LOAD_16dp32b32xES10_NS11_INS12_ILi2ELi4ELi3EEES15_NSS_INS5_IJS16_SF_EEENS5_IJSF_SC_EEEEEEENS4_39AutoVectorizingCopyWithAssumedAlignmentILi128EEENS4_14SM90_TMA_STOREES1Z_S21_S21_EEEvvEEEEvNT_6ParamsE,@"STO_CUDA_ENTRY STV_DEFAULT"
_ZN7cutlass13device_kernelINS_4gemm6kernel13GemmUniversalIN4cute5tupleIJiiiiEEENS1_10collective13CollectiveMmaINS1_35MainloopSm100TmaUmmaWarpSpecializedILi3ELi2ELi4ENS5_IJNS4_1CILi2EEENSA_ILi1EEESC_EEEEENS5_IJNSA_ILi64EEENSA_ILi256EEENSA_ILi128EEEEEEaNS5_IJlSC_lEEEaSJ_NS4_8TiledMMAINS4_8MMA_AtomIJNS4_15SM100_MMA_S8_SSIaaiLi64ELi256ELNS4_4UMMA5MajorE0ELSO_0ELNSN_8SaturateE0EEEEEENS4_6LayoutINS5_IJSC_SC_SC_EEENS5_IJNSA_ILi0EEESU_SU_EEEEENS5_IJNS4_10UnderscoreESX_SX_EEEEENS4_13SM90_TMA_LOADENS4_14ComposedLayoutINS4_7SwizzleILi3ELi4ELi3EEENS4_18smem_ptr_flag_bitsILi8EEENSS_INS5_IJNSA_ILi8EEESH_EEENS5_IJSH_SC_EEEEEEEvNS4_8identityENS4_23SM90_TMA_LOAD_MULTICASTES1A_vS1B_EENS_8epilogue10collective18CollectiveEpilogueINS1E_23Sm100TmaWarpSpecializedILi4ELi2ELi32ELb0ELb0EEEJSI_NS5_IJNSS_ISF_SC_EES1J_EEEaSJ_aSJ_NS1E_6fusion15FusionCallbacksIS1I_NS1L_17LinearCombinationIaiaiLNS_15FloatRoundStyleE2EEESI_S1K_JEEENS4_5SM1004TMEM4LOAD26SM100_TMEM_LOAD_16dp32b32xES10_NS11_INS12_ILi2ELi4ELi3EEES15_NSS_INS5_IJS16_SF_EEENS5_IJSF_SC_EEEEEEENS4_39AutoVectorizingCopyWithAssumedAlignmentILi128EEENS4_14SM90_TMA_STOREES1Z_S21_S21_EEEvvEEEEvNT_6ParamsE:
[----:B------:R-:W1:Y:S01]  /*0000*/  LDC R1, c[0x0][0x37c] ;  /* 0x0000df00ff017b82 */ /* 0x000e620000000800 */
[----:B------:R-:W2:Y:S01]  /*0010*/  S2R R85, SR_TID.X ;  /* 0x0000000000557919 */ /* 0x000ea20000002100 */
[----:B------:R-:W3:Y:S01]  /*0020*/  LDCU.64 UR8, c[0x0][0x890] ;  /* 0x00011200ff0877ac */ /* 0x000ee20008000a00 */
[----:B------:R-:W-:Y:S02]  /*0030*/  PRMT R74, RZ, 0x7610, R74 ;  /* 0x00007610ff4a7816 */ /* 0x000fe4000000004a */
[----:B------:R-:W-:Y:S01]  /*0040*/  ELECT P3, URZ, PT ;  /* 0x0000000000ff782f */ /* 0x000fe20003860000 */
[----:B---3--:R-:W-:-:S04]  /*0050*/  UISETP.NE.U32.AND UP0, UPT, UR8, URZ, UPT ;  /* 0x000000ff0800728c */ /* 0x008fc8000bf05070 */
[----:B------:R-:W-:Y:S01]  /*0060*/  UISETP.NE.AND.EX UP0, UPT, UR9, URZ, UPT, UP0 ;  /* 0x000000ff0900728c */ /* 0x000fe2000bf05300 */
[----:B--2---:R-:W-:-:S05]  /*0070*/  SHF.R.U32.HI R75, RZ, 0x5, R85 ;  /* 0x00000005ff4b7819 */ /* 0x004fca0000011655 */
[----:B------:R-:W2:Y:S02]  /*0080*/  SHFL.IDX PT, R0, R75, RZ, 0x1f ;  /* 0x00001fff4b007589 */ /* 0x000ea400000e0000 */
[----:B--2---:R-:W-:Y:S01]  /*0090*/  R2UR UR18, R0 ;  /* 0x00000000001272ca */ /* 0x004fe200000e0000 */
[----:B-1----:R-:W-:-:S14]  /*00a0*/  BRA.U UP0, `(.L_x_0) ;  /* 0x0000000100307547 */ /* 0x002fdc000b800000 */
[----:B------:R-:W1:Y:S02]  /*00b0*/  LDCU.64 UR4, c[0x0][0x888] ;  /* 0x00011100ff0477ac */ /* 0x000e640008000a00 */
[----:B-1----:R-:W-:-:S04]  /*00c0*/  UISETP.NE.U32.AND UP0, UPT, UR4, URZ, UPT ;  /* 0x000000ff0400728c */ /* 0x002fc8000bf05070 */
[----:B------:R-:W-:-:S09]  /*00d0*/  UISETP.NE.AND.EX UP0, UPT, UR5, URZ, UPT, UP0 ;  /* 0x000000ff0500728c */ /* 0x000fd2000bf05300 */
[----:B------:R-:W-:Y:S05]  /*00e0*/  BRA.U !UP0, `(.L_x_1) ;  /* 0x0000000108147547 */ /* 0x000fea000b800000 */
[----:B------:R-:W1:Y:S01]  /*00f0*/  LDC.64 R40, c[0x0][0x888] ;  /* 0x00022200ff287b82 */ /* 0x000e620000000a00 */
[----:B------:R-:W1:Y:S02]  /*0100*/  LDCU.64 UR4, c[0x0][0x358] ;  /* 0x00006b00ff0477ac */ /* 0x000e640008000a00 */
[----:B-1----:R1:W5:Y:S01]  /*0110*/  LDG.E R40, desc[UR4][R40.64] ;  /* 0x0000000428287981 */ /* 0x002362000c1e1900 */
[----:B------:R-:W-:Y:S01]  /*0120*/  HFMA2 R74, -RZ, RZ, 0, 5.9604644775390625e-08 ;  /* 0x00000001ff4a7431 */ /* 0x000fe200000001ff */
[----:B------:R-:W-:Y:S05]  /*0130*/  BRA `(.L_x_0) ;  /* 0x00000000000c7947 */ /* 0x000fea0003800000 */
.L_x_1:
[----:B------:R-:W1:Y:S01]  /*0140*/  LDCU UR4, c[0x0][0x880] ;  /* 0x00011000ff0477ac */ /* 0x000e620008000800 */
[----:B------:R-:W-:Y:S01]  /*0150*/  HFMA2 R74, -RZ, RZ, 0, 5.9604644775390625e-08 ;  /* 0x00000001ff4a7431 */ /* 0x000fe200000001ff */
[----:B-1----:R-:W-:-:S07]  /*0160*/  MOV R40, UR4 ;  /* 0x0000000400287c02 */ /* 0x002fce0008000f00 */
.L_x_0:
[----:B------:R-:W2:Y:S02]  /*0170*/  LDCU.64 UR4, c[0x0][0x8b0] ;  /* 0x00011600ff0477ac */ /* 0x000ea40008000a00 */
[----:B--2---:R-:W-:-:S04]  /*0180*/  UISETP.NE.U32.AND UP0, UPT, UR4, URZ, UPT ;  /* 0x000000ff0400728c */ /* 0x004fc8000bf05070 */
[----:B------:R-:W-:-:S09]  /*0190*/  UISETP.NE.AND.EX UP0, UPT, UR5, URZ, UPT, UP0 ;  /* 0x000000ff0500728c */ /* 0x000fd2000bf05300 */
[----:B------:R-:W-:Y:S05]  /*01a0*/  BRA.U UP0, `(.L_x_2) ;  /* 0x0000000100287547 */ /* 0x000fea000b800000 */
[----:B------:R-:W2:Y:S02]  /*01b0*/  LDCU.64 UR4, c[0x0][0x8a8] ;  /* 0x00011500ff0477ac */ /* 0x000ea40008000a00 */
[----:B--2---:R-:W-:-:S04]  /*01c0*/  UISETP.NE.U32.AND UP0, UPT, UR4, URZ, UPT ;  /* 0x000000ff0400728c */ /* 0x004fc8000bf05070 */
[----:B------:R-:W-:-:S09]  /*01d0*/  UISETP.NE.AND.EX UP0, UPT, UR5, URZ, UPT, UP0 ;  /* 0x000000ff0500728c */ /* 0x000fd2000bf05300 */
[----:B------:R-:W-:Y:S05]  /*01e0*/  BRA.U !UP0, `(.L_x_3) ;  /* 0x0000000108107547 */ /* 0x000fea000b800000 */
[----:B------:R-:W2:Y:S01]  /*01f0*/  LDC.64 R38, c[0x0][0x8a8] ;  /* 0x00022a00ff267b82 */ /* 0x000ea20000000a00 */
[----:B------:R-:W2:Y:S02]  /*0200*/  LDCU.64 UR4, c[0x0][0x358] ;  /* 0x00006b00ff0477ac */ /* 0x000ea40008000a00 */
[----:B--2---:R2:W5:Y:S01]  /*0210*/  LDG.E R38, desc[UR4][R38.64] ;  /* 0x0000000426267981 */ /* 0x004562000c1e1900 */
[----:B------:R-:W-:Y:S05]  /*0220*/  BRA `(.L_x_2) ;  /* 0x0000000000087947 */ /* 0x000fea0003800000 */
.L_x_3:
[----:B------:R-:W2:Y:S02]  /*0230*/  LDCU UR4, c[0x0][0x8a0] ;  /* 0x00011400ff0477ac */ /* 0x000ea40008000800 */
[----:B--2---:R-:W-:Y:S02]  /*0240*/  MOV R38, UR4 ;  /* 0x0000000400267c02 */ /* 0x004fe40008000f00 */
.L_x_2:
[----:B------:R-:W-:Y:S01]  /*0250*/  IMAD.U32 R0, RZ, RZ, UR18 ;  /* 0x00000012ff007e24 */ /* 0x000fe2000f8e00ff */
[----:B------:R-:W-:Y:S04]  /*0260*/  BSSY.RECONVERGENT B0, `(.L_x_4) ;  /* 0x000000c000007945 */ /* 0x000fe80003800200 */
[C---:B------:R-:W-:Y:S02]  /*0270*/  ISETP.NE.OR P1, PT, R0.reuse, 0x1, !P3 ;  /* 0x000000010000780c */ /* 0x040fe40005f25670 */
[----:B------:R-:W-:-:S11]  /*0280*/  ISETP.NE.OR P0, PT, R0, 0x3, !P3 ;  /* 0x000000030000780c */ /* 0x000fd60005f05670 */
[----:B------:R-:W-:Y:S05]  /*0290*/  @P1 BRA `(.L_x_5) ;  /* 0x0000000000201947 */ /* 0x000fea0003800000 */
[----:B------:R-:W3:Y:S02]  /*02a0*/  LDCU.64 UR4, c[0x0][0x348] ;  /* 0x00006900ff0477ac */ /* 0x000ee40008000a00 */
[----:B---3--:R-:W-:Y:S02]  /*02b0*/  UIADD3 UR6, UP1, UPT, UR4, 0x80, URZ ;  /* 0x0000008004067890 */ /* 0x008fe4000ff3e0ff */
[----:B------:R-:W-:Y:S02]  /*02c0*/  UIADD3 UR4, UP0, UPT, UR4, 0x180, URZ ;  /* 0x0000018004047890 */ /* 0x000fe4000ff1e0ff */
[----:B------:R-:W-:Y:S02]  /*02d0*/  UIADD3.X UR7, UPT, UPT, URZ, UR5, URZ, UP1, !UPT ;  /* 0x00000005ff077290 */ /* 0x000fe40008ffe4ff */
[----:B------:R-:W-:-:S07]  /*02e0*/  UIADD3.X UR5, UPT, UPT, URZ, UR5, URZ, UP0, !UPT ;  /* 0x00000005ff057290 */ /* 0x000fce00087fe4ff */
[----:B------:R3:W-:Y:S02]  /*02f0*/  UTMACCTL.PF [UR6] ;  /* 0x00000000060079b9 */ /* 0x0007e40008040000 */
[----:B------:R3:W-:Y:S02]  /*0300*/  UTMACCTL.PF [UR4] ;  /* 0x00000000040079b9 */ /* 0x0007e40008040000 */
[----:B---3--:R-:W-:Y:S01]  /*0310*/  NOP ;  /* 0x0000000000007918 */ /* 0x008fe20000000000 */
.L_x_5:
[----:B------:R-:W-:Y:S05]  /*0320*/  BSYNC.RECONVERGENT B0 ;  /* 0x0000000000007941 */ /* 0x000fea0003800200 */
.L_x_4:
[----:B------:R-:W-:Y:S04]  /*0330*/  BSSY.RECONVERGENT B0, `(.L_x_6) ;  /* 0x000000a000007945 */ /* 0x000fe80003800200 */
        /* <DEDUP_REMOVED lines=9> */
.L_x_7:
[----:B------:R-:W-:Y:S05]  /*03d0*/  BSYNC.RECONVERGENT B0 ;  /* 0x0000000000007941 */ /* 0x000fea0003800200 */
.L_x_6:
[----:B------:R-:W3:Y:S01]  /*03e0*/  LDCU.64 UR4, c[0x0][0x888] ;  /* 0x00011100ff0477ac */ /* 0x000ee20008000a00 */
[----:B------:R-:W-:Y:S02]  /*03f0*/  UISETP.EQ.U32.AND UP2, UPT, UR8, URZ, UPT ;  /* 0x000000ff0800728c */ /* 0x000fe4000bf42070 */
[----:B------:R-:W-:Y:S02]  /*0400*/  UPLOP3.LUT UP3, UPT, UPT, UPT, UPT, 0x80, 0x8 ;  /* 0x000000000008789c */ /* 0x000fe40003f6f070 */
[----:B---3--:R-:W-:-:S04]  /*0410*/  UISETP.NE.U32.AND UP0, UPT, UR4, URZ, UPT ;  /* 0x000000ff0400728c */ /* 0x008fc8000bf05070 */
[----:B------:R-:W-:-:S04]  /*0420*/  UISETP.NE.AND.EX UP1, UPT, UR5, URZ, UPT, UP0 ;  /* 0x000000ff0500728c */ /* 0x000fc8000bf25300 */
[----:B------:R-:W-:-:S04]  /*0430*/  UISETP.EQ.OR.EX UP4, UPT, UR9, URZ, !UP1, UP2 ;  /* 0x000000ff0900728c */ /* 0x000fc8000cf82720 */
[----:B------:R-:W-:-:S06]  /*0440*/  UP2UR UR4, UPR, URZ, 0x10 ;  /* 0x00000010ff047883 */ /* 0x000fcc0008000000 */
[----:B------:R-:W-:Y:S01]  /*0450*/  MOV R78, UR4 ;  /* 0x00000004004e7c02 */ /* 0x000fe20008000f00 */
[----:B------:R-:W-:Y:S06]  /*0460*/  BRA.U !UP4, `(.L_x_8) ;  /* 0x000000010c207547 */ /* 0x000fec000b800000 */
[----:B-----5:R-:W-:Y:S01]  /*0470*/  R2UR UR5, R40 ;  /* 0x00000000280572ca */ /* 0x020fe200000e0000 */
[----:B------:R-:W-:Y:S02]  /*0480*/  UISETP.NE.U32.AND UP2, UPT, UR8, URZ, UPT ;  /* 0x000000ff0800728c */ /* 0x000fe4000bf45070 */
[----:B------:R-:W-:Y:S02]  /*0490*/  USEL UR4, URZ, 0xffffffff, UP1 ;  /* 0xffffffffff047887 */ /* 0x000fe40008800000 */
[----:B------:R-:W-:-:S08]  /*04a0*/  UISETP.NE.AND.EX UP2, UPT, UR9, URZ, UPT, UP2 ;  /* 0x000000ff0900728c */ /* 0x000fd0000bf45320 */
[----:B------:R-:W-:-:S04]  /*04b0*/  UISETP.NE.AND UP0, UPT, UR5, URZ, UPT ;  /* 0x000000ff0500728c */ /* 0x000fc8000bf05270 */
[----:B------:R-:W-:-:S04]  /*04c0*/  @!UP2 USEL UR4, URZ, 0xffffffff, UP0 ;  /* 0xffffffffff04a887 */ /* 0x000fc80008000000 */
[----:B------:R-:W-:-:S04]  /*04d0*/  ULOP3.LUT UR4, UR4, 0x1, URZ, 0xc0, !UPT ;  /* 0x0000000104047892 */ /* 0x000fc8000f8ec0ff */
[----:B------:R-:W-:Y:S02]  /*04e0*/  UISETP.NE.U32.AND UP3, UPT, UR4, 0x1, UPT ;  /* 0x000000010400788c */ /* 0x000fe4000bf65070 */
.L_x_8:
[----:B------:R-:W3:Y:S01]  /*04f0*/  SHFL.IDX PT, R2, R75, RZ, 0x1f ;  /* 0x00001fff4b027589 */ /* 0x000ee200000e0000 */
[----:B------:R-:W-:Y:S01]  /*0500*/  UISETP.NE.AND UP6, UPT, UR18, 0x2, UPT ;  /* 0x000000021200788c */ /* 0x000fe2000bfc5270 */
[----:B---3--:R-:W-:-:S13]  /*0510*/  ISETP.NE.AND P0, PT, R2, RZ, PT ;  /* 0x000000ff0200720c */ /* 0x008fda0003f05270 */
[----:B------:R-:W-:Y:S05]  /*0520*/  @P0 BRA `(.L_x_9) ;  /* 0x0000000000500947 */ /* 0x000fea0003800000 */
[----:B------:R-:W3:Y:S01]  /*0530*/  S2UR UR4, SR_CgaCtaId ;  /* 0x00000000000479c3 */ /* 0x000ee20000008800 */
[----:B------:R-:W-:Y:S01]  /*0540*/  UMOV UR5, 0x400 ;  /* 0x0000040000057882 */ /* 0x000fe20000000000 */
[----:B------:R-:W-:Y:S01]  /*0550*/  UMOV UR8, 0x1 ;  /* 0x0000000100087882 */ /* 0x000fe20000000000 */
[----:B------:R-:W-:Y:S01]  /*0560*/  UMOV UR6, 0x2 ;  /* 0x0000000200067882 */ /* 0x000fe20000000000 */
[----:B------:R-:W-:-:S04]  /*0570*/  UIADD3 UR8, UPT, UPT, -UR8, 0x100000, URZ ;  /* 0x0010000008087890 */ /* 0x000fc8000fffe1ff */
[----:B------:R-:W-:Y:S02]  /*0580*/  USHF.L.U32 UR9, UR8, 0xb, URZ ;  /* 0x0000000b08097899 */ /* 0x000fe400080006ff */
[----:B------:R-:W-:Y:S02]  /*0590*/  USHF.L.U32 UR8, UR8, 0x1, URZ ;  /* 0x0000000108087899 */ /* 0x000fe400080006ff */
[----:B------:R-:W-:-:S04]  /*05a0*/  UIADD3 UR6, UPT, UPT, -UR6, 0x100000, URZ ;  /* 0x0010000006067890 */ /* 0x000fc8000fffe1ff */
[----:B------:R-:W-:Y:S02]  /*05b0*/  USHF.L.U32 UR7, UR6, 0xb, URZ ;  /* 0x0000000b06077899 */ /* 0x000fe400080006ff */
[----:B------:R-:W-:Y:S01]  /*05c0*/  USHF.L.U32 UR6, UR6, 0x1, URZ ;  /* 0x0000000106067899 */ /* 0x000fe200080006ff */
[----:B------:R-:W-:Y:S01]  /*05d0*/  ELECT P0, URZ, PT ;  /* 0x0000000000ff782f */ /* 0x000fe20003800000 */
[----:B---3--:R-:W-:Y:S01]  /*05e0*/  ULEA UR4, UR4, UR5, 0x18 ;  /* 0x0000000504047291 */ /* 0x008fe2000f8ec0ff */
[----:B------:R-:W3:Y:S11]  /*05f0*/  FENCE.VIEW.ASYNC.S ;  /* 0x00000000000073c6 */ /* 0x000ef60000000000 */
[----:B---3--:R3:W4:Y:S01]  /*0600*/  SYNCS.EXCH.64 URZ, [UR4], UR8 ;  /* 0x0000000804ff75b2 */ /* 0x0087220008000100 */
[----:B------:R3:W1:Y:S01]  /*0610*/  SYNCS.EXCH.64 URZ, [UR4+0x18], UR6 ;  /* 0x0000180604ff75b2 */ /* 0x0006620008000100 */
[----:B------:R3:W1:Y:S01]  /*0620*/  SYNCS.EXCH.64 URZ, [UR4+0x8], UR8 ;  /* 0x0000080804ff75b2 */ /* 0x0006620008000100 */
[----:B------:R3:W1:Y:S01]  /*0630*/  SYNCS.EXCH.64 URZ, [UR4+0x20], UR6 ;  /* 0x0000200604ff75b2 */ /* 0x0006620008000100 */
[----:B------:R3:W1:Y:S01]  /*0640*/  SYNCS.EXCH.64 URZ, [UR4+0x10], UR8 ;  /* 0x0000100804ff75b2 */ /* 0x0006620008000100 */
[----:B------:R3:W1:Y:S01]  /*0650*/  SYNCS.EXCH.64 URZ, [UR4+0x28], UR6 ;  /* 0x0000280604ff75b2 */ /* 0x0006620008000100 */
[----:B------:R-:W-:Y:S01]  /*0660*/  NOP ;  /* 0x0000000000007918 */ /* 0x000fe20000000000 */
.L_x_9:
[----:B------:R-:W2:Y:S01]  /*0670*/  SHFL.IDX PT, R2, R75, RZ, 0x1f ;  /* 0x00001fff4b027589 */ /* 0x000ea200000e0000 */
[----:B------:R-:W-:Y:S01]  /*0680*/  NOP ;  /* 0x0000000000007918 */ /* 0x000fe20000000000 */
[----:B--2---:R-:W-:-:S13]  /*0690*/  ISETP.NE.AND P0, PT, R2, 0x1, PT ;  /* 0x000000010200780c */ /* 0x004fda0003f05270 */
[----:B------:R-:W-:Y:S05]  /*06a0*/  @P0 BRA `(.L_x_10) ;  /* 0x0000000000580947 */ /* 0x000fea0003800000 */
[----:B---3--:R-:W2:Y:S01]  /*06b0*/  S2UR UR4, SR_CgaCtaId ;  /* 0x00000000000479c3 */ /* 0x008ea20000008800 */
        /* <DEDUP_REMOVED lines=10> */
[----:B--2---:R-:W-:Y:S01]  /*0760*/  ULEA UR4, UR4, UR5, 0x18 ;  /* 0x0000000504047291 */ /* 0x004fe2000f8ec0ff */
[----:B------:R-:W2:Y:S11]  /*0770*/  FENCE.VIEW.ASYNC.S ;  /* 0x00000000000073c6 */ /* 0x000eb60000000000 */
[----:B--2---:R2:W3:Y:S01]  /*0780*/  SYNCS.EXCH.64 URZ, [UR4+0x30], UR8 ;  /* 0x0000300804ff75b2 */ /* 0x0044e20008000100 */
[----:B------:R2:W1:Y:S01]  /*0790*/  SYNCS.EXCH.64 URZ, [UR4+0x50], UR6 ;  /* 0x0000500604ff75b2 */ /* 0x0004620008000100 */
[----:B------:R2:W1:Y:S01]  /*07a0*/  SYNCS.EXCH.64 URZ, [UR4+0x38], UR8 ;  /* 0x0000380804ff75b2 */ /* 0x0004620008000100 */
[----:B------:R2:W1:Y:S01]  /*07b0*/  SYNCS.EXCH.64 URZ, [UR4+0x58], UR6 ;  /* 0x0000580604ff75b2 */ /* 0x0004620008000100 */
[----:B------:R2:W1:Y:S01]  /*07c0*/  SYNCS.EXCH.64 URZ, [UR4+0x40], UR8 ;  /* 0x0000400804ff75b2 */ /* 0x0004620008000100 */
[----:B------:R2:W1:Y:S01]  /*07d0*/  SYNCS.EXCH.64 URZ, [UR4+0x60], UR6 ;  /* 0x0000600604ff75b2 */ /* 0x0004620008000100 */
[----:B------:R2:W1:Y:S01]  /*07e0*/  SYNCS.EXCH.64 URZ, [UR4+0x48], UR8 ;  /* 0x0000480804ff75b2 */ /* 0x0004620008000100 */
[----:B------:R2:W1:Y:S01]  /*07f0*/  SYNCS.EXCH.64 URZ, [UR4+0x68], UR6 ;  /* 0x0000680604ff75b2 */ /* 0x0004620008000100 */
[----:B------:R-:W-:Y:S01]  /*0800*/  NOP ;  /* 0x0000000000007918 */ /* 0x000fe20000000000 */
.L_x_10:
[----:B------:R-:W4:Y:S01]  /*0810*/  SHFL.IDX PT, R2, R75, RZ, 0x1f ;  /* 0x00001fff4b027589 */ /* 0x000f2200000e0000 */
[----:B------:R-:W-:Y:S01]  /*0820*/  NOP ;  /* 0x0000000000007918 */ /* 0x000fe20000000000 */
[----:B----4-:R-:W-:-:S13]  /*0830*/  ISETP.NE.AND P0, PT, R2, 0x3, PT ;  /* 0x000000030200780c */ /* 0x010fda0003f05270 */
[----:B------:R-:W-:Y:S05]  /*0840*/  @P0 BRA `(.L_x_11) ;  /* 0x0000000000300947 */ /* 0x000fea0003800000 */
[----:B--23--:R-:W2:Y:S01]  /*0850*/  S2UR UR4, SR_CgaCtaId ;  /* 0x00000000000479c3 */ /* 0x00cea20000008800 */
[----:B------:R-:W-:Y:S01]  /*0860*/  UMOV UR6, 0x400 ;  /* 0x0000040000067882 */ /* 0x000fe20000000000 */
[----:B------:R-:W-:Y:S01]  /*0870*/  UMOV UR5, 0x20 ;  /* 0x0000002000057882 */ /* 0x000fe20000000000 */
[----:B------:R-:W-:Y:S01]  /*0880*/  ELECT P0, URZ, PT ;  /* 0x0000000000ff782f */ /* 0x000fe20003800000 */
[----:B--2---:R-:W-:Y:S02]  /*0890*/  ULEA UR6, UR4, UR6, 0x18 ;  /* 0x0000000604067291 */ /* 0x004fe4000f8ec0ff */
[----:B------:R-:W-:-:S04]  /*08a0*/  UIADD3 UR4, UPT, UPT, -UR5, 0x100000, URZ ;  /* 0x0010000005047890 */ /* 0x000fc8000fffe1ff */
[----:B------:R-:W-:Y:S02]  /*08b0*/  USHF.L.U32 UR5, UR4, 0xb, URZ ;  /* 0x0000000b04057899 */ /* 0x000fe400080006ff */
[----:B------:R-:W-:Y:S01]  /*08c0*/  USHF.L.U32 UR4, UR4, 0x1, URZ ;  /* 0x0000000104047899 */ /* 0x000fe200080006ff */
[----:B------:R-:W2:Y:S11]  /*08d0*/  FENCE.VIEW.ASYNC.S ;  /* 0x00000000000073c6 */ /* 0x000eb60000000000 */
[----:B--2---:R4:W2:Y:S01]  /*08e0*/  SYNCS.EXCH.64 URZ, [UR6+0x70], UR4 ;  /* 0x0000700406ff75b2 */ /* 0x0048a20008000100 */
[----:B------:R4:W3:Y:S02]  /*08f0*/  SYNCS.EXCH.64 URZ, [UR6+0x78], UR4 ;  /* 0x0000780406ff75b2 */ /* 0x0008e40008000100 */
[----:B----4-:R-:W-:Y:S01]  /*0900*/  NOP ;  /* 0x0000000000007918 */ /* 0x010fe20000000000 */
.L_x_11:
[----:B------:R-:W4:Y:S01]  /*0910*/  SHFL.IDX PT, R2, R75, RZ, 0x1f ;  /* 0x00001fff4b027589 */ /* 0x000f2200000e0000 */
[----:B------:R-:W-:Y:S01]  /*0920*/  NOP ;  /* 0x0000000000007918 */ /* 0x000fe20000000000 */
[----:B----4-:R-:W-:-:S13]  /*0930*/  ISETP.NE.AND P0, PT, R2, 0x4, PT ;  /* 0x000000040200780c */ /* 0x010fda0003f05270 */
[----:B------:R-:W-:Y:S05]  /*0940*/  @P0 BRA `(.L_x_12) ;  /* 0x00000000004c0947 */ /* 0x000fea0003800000 */
[----:B--23--:R-:W2:Y:S01]  /*0950*/  S2UR UR6, SR_CgaCtaId ;  /* 0x00000000000679c3 */ /* 0x00cea20000008800 */
[----:B------:R-:W-:Y:S01]  /*0960*/  UMOV UR4, 0x1e0 ;  /* 0x000001e000047882 */ /* 0x000fe20000000000 */
[----:B------:R-:W-:Y:S01]  /*0970*/  UMOV UR5, 0x400 ;  /* 0x0000040000057882 */ /* 0x000fe20000000000 */
[----:B------:R-:W-:Y:S01]  /*0980*/  USEL UR4, UR4, 0x1a0, UP3 ;  /* 0x000001a004047887 */ /* 0x000fe20009800000 */
[----:B------:R-:W-:Y:S01]  /*0990*/  UMOV UR8, 0x1 ;  /* 0x0000000100087882 */ /* 0x000fe20000000000 */
[----:B------:R-:W-:Y:S01]  /*09a0*/  ELECT P0, URZ, PT ;  /* 0x0000000000ff782f */ /* 0x000fe20003800000 */
[----:B------:R-:W-:-:S04]  /*09b0*/  UIADD3 UR8, UPT, UPT, -UR8, 0x100000, URZ ;  /* 0x0010000008087890 */ /* 0x000fc8000fffe1ff */
[----:B------:R-:W-:Y:S02]  /*09c0*/  USHF.L.U32 UR9, UR8, 0xb, URZ ;  /* 0x0000000b08097899 */ /* 0x000fe400080006ff */
[----:B------:R-:W-:Y:S02]  /*09d0*/  USHF.L.U32 UR8, UR8, 0x1, URZ ;  /* 0x0000000108087899 */ /* 0x000fe400080006ff */
[----:B--2---:R-:W-:Y:S02]  /*09e0*/  ULEA UR6, UR6, UR5, 0x18 ;  /* 0x0000000506067291 */ /* 0x004fe4000f8ec0ff */
[----:B------:R-:W-:-:S04]  /*09f0*/  UIADD3 UR4, UPT, UPT, -UR4, 0x100000, URZ ;  /* 0x0010000004047890 */ /* 0x000fc8000fffe1ff */
[----:B------:R-:W-:Y:S02]  /*0a00*/  USHF.L.U32 UR5, UR4, 0xb, URZ ;  /* 0x0000000b04057899 */ /* 0x000fe400080006ff */
[----:B------:R-:W-:Y:S01]  /*0a10*/  USHF.L.U32 UR4, UR4, 0x1, URZ ;  /* 0x0000000104047899 */ /* 0x000fe200080006ff */
[----:B------:R-:W2:Y:S03]  /*0a20*/  FENCE.VIEW.ASYNC.S ;  /* 0x00000000000073c6 */ /* 0x000ea60000000000 */
[----:B--2---:R4:W2:Y:S08]  /*0a30*/  SYNCS.EXCH.64 URZ, [UR6+0x80], UR8 ;  /* 0x0000800806ff75b2 */ /* 0x0048b00008000100 */
[----:B------:R4:W3:Y:S01]  /*0a40*/  SYNCS.EXCH.64 URZ, [UR6+0x90], UR4 ;  /* 0x0000900406ff75b2 */ /* 0x0008e20008000100 */
[----:B------:R4:W1:Y:S01]  /*0a50*/  SYNCS.EXCH.64 URZ, [UR6+0x88], UR8 ;  /* 0x0000880806ff75b2 */ /* 0x0008620008000100 */
[----:B------:R4:W1:Y:S02]  /*0a60*/  SYNCS.EXCH.64 URZ, [UR6+0x98], UR4 ;  /* 0x0000980406ff75b2 */ /* 0x0008640008000100 */
[----:B----4-:R-:W-:Y:S01]  /*0a70*/  NOP ;  /* 0x0000000000007918 */ /* 0x010fe20000000000 */
.L_x_12:
[----:B------:R-:W4:Y:S01]  /*0a80*/  SHFL.IDX PT, R2, R75, RZ, 0x1f ;  /* 0x00001fff4b027589 */ /* 0x000f2200000e0000 */
[----:B------:R-:W-:Y:S01]  /*0a90*/  NOP ;  /* 0x0000000000007918 */ /* 0x000fe20000000000 */
[----:B----4-:R-:W-:-:S13]  /*0aa0*/  ISETP.NE.AND P0, PT, R2, 0x5, PT ;  /* 0x000000050200780c */ /* 0x010fda0003f05270 */
[----:B------:R-:W-:Y:S05]  /*0ab0*/  @P0 BRA `(.L_x_13) ;  /* 0x0000000000580947 */ /* 0x000fea0003800000 */
[----:B--23--:R-:W2:Y:S01]  /*0ac0*/  S2UR UR4, SR_CgaCtaId ;  /* 0x00000000000479c3 */ /* 0x00cea20000008800 */
        /* <DEDUP_REMOVED lines=12> */
[----:B--2---:R4:W2:Y:S01]  /*0b90*/  SYNCS.EXCH.64 URZ, [UR4+0xa0], UR8 ;  /* 0x0000a00804ff75b2 */ /* 0x0048a20008000100 */
[----:B------:R4:W3:Y:S01]  /*0ba0*/  SYNCS.EXCH.64 URZ, [UR4+0xc0], UR6 ;  /* 0x0000c00604ff75b2 */ /* 0x0008e20008000100 */
[----:B------:R4:W1:Y:S01]  /*0bb0*/  SYNCS.EXCH.64 URZ, [UR4+0xa8], UR8 ;  /* 0x0000a80804ff75b2 */ /* 0x0008620008000100 */
[----:B------:R4:W1:Y:S01]  /*0bc0*/  SYNCS.EXCH.64 URZ, [UR4+0xc8], UR6 ;  /* 0x0000c80604ff75b2 */ /* 0x0008620008000100 */
[----:B------:R4:W1:Y:S01]  /*0bd0*/  SYNCS.EXCH.64 URZ, [UR4+0xb0], UR8 ;  /* 0x0000b00804ff75b2 */ /* 0x0008620008000100 */
[----:B------:R4:W1:Y:S01]  /*0be0*/  SYNCS.EXCH.64 URZ, [UR4+0xd0], UR6 ;  /* 0x0000d00604ff75b2 */ /* 0x0008620008000100 */
[----:B------:R4:W1:Y:S01]  /*0bf0*/  SYNCS.EXCH.64 URZ, [UR4+0xb8], UR8 ;  /* 0x0000b80804ff75b2 */ /* 0x0008620008000100 */
[----:B------:R4:W1:Y:S02]  /*0c00*/  SYNCS.EXCH.64 URZ, [UR4+0xd8], UR6 ;  /* 0x0000d80604ff75b2 */ /* 0x0008640008000100 */
[----:B----4-:R-:W-:Y:S01]  /*0c10*/  NOP ;  /* 0x0000000000007918 */ /* 0x010fe20000000000 */
.L_x_13:
[----:B------:R-:W4:Y:S01]  /*0c20*/  SHFL.IDX PT, R2, R75, RZ, 0x1f ;  /* 0x00001fff4b027589 */ /* 0x000f2200000e0000 */
[----:B------:R-:W1:Y:S01]  /*0c30*/  S2UR UR45, SR_CgaCtaId ;  /* 0x00000000002d79c3 */ /* 0x000e620000008800 */
[----:B------:R-:W-:Y:S01]  /*0c40*/  NOP ;  /* 0x0000000000007918 */ /* 0x000fe20000000000 */
[----:B----4-:R-:W-:-:S13]  /*0c50*/  ISETP.NE.AND P0, PT, R2, 0x3, PT ;  /* 0x000000030200780c */ /* 0x010fda0003f05270 */
[----:B-1----:R-:W-:Y:S05]  /*0c60*/  @P0 BRA `(.L_x_14) ;  /* 0x0000000000340947 */ /* 0x002fea0003800000 */
[----:B--23--:R-:W-:Y:S01]  /*0c70*/  UMOV UR4, 0x400 ;  /* 0x0000040000047882 */ /* 0x00cfe20000000000 */
[----:B------:R-:W-:Y:S01]  /*0c80*/  UMOV UR6, 0x20 ;  /* 0x0000002000067882 */ /* 0x000fe20000000000 */
[----:B------:R-:W-:Y:S02]  /*0c90*/  ULEA UR4, UR45, UR4, 0x18 ;  /* 0x000000042d047291 */ /* 0x000fe4000f8ec0ff */
[----:B------:R-:W-:-:S04]  /*0ca0*/  UIADD3 UR6, UPT, UPT, -UR6, 0x100000, URZ ;  /* 0x0010000006067890 */ /* 0x000fc8000fffe1ff */
[----:B------:R-:W-:Y:S02]  /*0cb0*/  USHF.L.U32 UR7, UR6, 0xb, URZ ;  /* 0x0000000b06077899 */ /* 0x000fe400080006ff */
[----:B------:R-:W-:Y:S01]  /*0cc0*/  USHF.L.U32 UR6, UR6, 0x1, URZ ;  /* 0x0000000106067899 */ /* 0x000fe200080006ff */
[----:B------:R-:W-:Y:S01]  /*0cd0*/  ELECT P0, URZ, PT ;  /* 0x0000000000ff782f */ /* 0x000fe20003800000 */
[----:B------:R-:W1:Y:S10]  /*0ce0*/  FENCE.VIEW.ASYNC.S ;  /* 0x00000000000073c6 */ /* 0x000e740000000000 */
[----:B-1----:R1:W4:Y:S01]  /*0cf0*/  SYNCS.EXCH.64 URZ, [UR4+0xe0], UR6 ;  /* 0x0000e00604ff75b2 */ /* 0x0023220008000100 */
[----:B------:R1:W2:Y:S01]  /*0d00*/  SYNCS.EXCH.64 URZ, [UR4+0xf0], UR6 ;  /* 0x0000f00604ff75b2 */ /* 0x0002a20008000100 */
[----:B------:R1:W3:Y:S01]  /*0d10*/  SYNCS.EXCH.64 URZ, [UR4+0xe8], UR6 ;  /* 0x0000e80604ff75b2 */ /* 0x0002e20008000100 */
[----:B------:R1:W1:Y:S01]  /*0d20*/  SYNCS.EXCH.64 URZ, [UR4+0xf8], UR6 ;  /* 0x0000f80604ff75b2 */ /* 0x0002620008000100 */
[----:B------:R-:W-:Y:S01]  /*0d30*/  NOP ;  /* 0x0000000000007918 */ /* 0x000fe20000000000 */
.L_x_14:
[----:B-123--:R-:W1:Y:S01]  /*0d40*/  LDCU UR4, c[0x0][0x36c] ;  /* 0x00006d80ff0477ac */ /* 0x00ee620008000800 */
[----:B------:R-:W-:Y:S01]  /*0d50*/  ISETP.NE.OR P3, PT, R0, 0x2, !P3 ;  /* 0x000000020000780c */ /* 0x000fe20005f65670 */
[----:B------:R-:W-:Y:S01]  /*0d60*/  NOP ;  /* 0x0000000000007918 */ /* 0x000fe20000000000 */
[----:B------:R-:W-:Y:S01]  /*0d70*/  LOP3.LUT R0, R85, 0x1f, RZ, 0xc0, !PT ;  /* 0x0000001f55007812 */ /* 0x000fe200078ec0ff */
[----:B------:R-:W-:Y:S02]  /*0d80*/  UISETP.NE.AND UP4, UPT, UR18, URZ, UPT ;  /* 0x000000ff1200728c */ /* 0x000fe4000bf85270 */
[----:B-1----:R-:W-:-:S09]  /*0d90*/  UISETP.EQ.U32.AND UP5, UPT, UR4, 0x1, UPT ;  /* 0x000000010400788c */ /* 0x002fd2000bfa2070 */
[----:B------:R-:W-:Y:S05]  /*0da0*/  BRA.U !UP5, `(.L_x_15) ;  /* 0x000000010d087547 */ /* 0x000fea000b800000 */
[----:B----4-:R-:W-:Y:S01]  /*0db0*/  UCGABAR_ARV ;  /* 0x00000000000079c7 */ /* 0x010fe20008000000 */
[----:B------:R-:W-:Y:S05]  /*0dc0*/  BRA `(.L_x_16) ;  /* 0x0000000000047947 */ /* 0x000fea0003800000 */
.L_x_15:
[----:B----4-:R-:W-:Y:S01]  /*0dd0*/  NOP ;  /* 0x0000000000007918 */ /* 0x010fe20000000000 */
.L_x_16:
[----:B------:R-:W1:Y:S01]  /*0de0*/  S2UR UR30, SR_CTAID.X ;  /* 0x00000000001e79c3 */ /* 0x000e620000002500 */
[----:B------:R-:W-:-:S05]  /*0df0*/  CS2R.32 R77, SR_CgaSize ;  /* 0x00000000004d7805 */ /* 0x000fca0000008a00 */
[----:B------:R-:W-:-:S05]  /*0e00*/  IMAD R77, R77, -0xa0, RZ ;  /* 0xffffff604d4d7824 */ /* 0x000fca00078e02ff */
[----:B------:R-:W-:-:S14]  /*0e10*/  R2UR UR5, R77 ;  /* 0x000000004d0572ca */ /* 0x000fdc00000e0000 */
[----:B------:R-:W2:Y:S01]  /*0e20*/  LDCU UR5, c[0x0][UR5+0x2b0] ;  /* 0x00005600050577ac */ /* 0x000ea20008000800 */
[----:B------:R-:W-:-:S05]  /*0e30*/  CS2R.32 R77, SR_CgaSize ;  /* 0x00000000004d7805 */ /* 0x000fca0000008a00 */
[----:B------:R-:W-:-:S05]  /*0e40*/  IMAD R77, R77, -0xa0, RZ ;  /* 0xffffff604d4d7824 */ /* 0x000fca00078e02ff */
[----:B------:R-:W-:-:S14]  /*0e50*/  R2UR UR4, R77 ;  /* 0x000000004d0472ca */ /* 0x000fdc00000e0000 */
[----:B------:R-:W3:Y:S01]  /*0e60*/  LDCU UR4, c[0x0][UR4+0x2b4] ;  /* 0x00005680040477ac */ /* 0x000ee20008000800 */
[----:B------:R-:W4:Y:S01]  /*0e70*/  S2UR UR31, SR_CTAID.Y ;  /* 0x00000000001f79c3 */ /* 0x000f220000002600 */
[----:B------:R-:W-:-:S05]  /*0e80*/  CS2R.32 R77, SR_CgaSize ;  /* 0x00000000004d7805 */ /* 0x000fca0000008a00 */
[----:B------:R-:W-:-:S05]  /*0e90*/  IMAD R77, R77, -0xa0, RZ ;  /* 0xffffff604d4d7824 */ /* 0x000fca00078e02ff */
[----:B------:R-:W-:-:S14]  /*0ea0*/  R2UR UR6, R77 ;  /* 0x000000004d0672ca */ /* 0x000fdc00000e0000 */
[----:B------:R-:W3:Y:S01]  /*0eb0*/  LDCU UR6, c[0x0][UR6+0x2a0] ;  /* 0x00005400060677ac */ /* 0x000ee20008000800 */
[----:B------:R-:W-:-:S05]  /*0ec0*/  CS2R.32 R77, SR_CgaSize ;  /* 0x00000000004d7805 */ /* 0x000fca0000008a00 */
[----:B------:R-:W-:-:S05]  /*0ed0*/  IMAD R77, R77, -0xa0, RZ ;  /* 0xffffff604d4d7824 */ /* 0x000fca00078e02ff */
[----:B------:R-:W-:-:S14]  /*0ee0*/  R2UR UR7, R77 ;  /* 0x000000004d0772ca */ /* 0x000fdc00000e0000 */
[----:B------:R-:W3:Y:S01]  /*0ef0*/  LDCU UR7, c[0x0][UR7+0x2a4] ;  /* 0x00005480070777ac */ /* 0x000ee20008000800 */
[----:B------:R-:W-:Y:S01]  /*0f00*/  USHF.L.U32 UR24, UR45, 0xe, URZ ;  /* 0x0000000e2d187899 */ /* 0x000fe200080006ff */
[----:B------:R-:W3:Y:S01]  /*0f10*/  LDCU UR19, c[0x0][0xb24] ;  /* 0x00016480ff1377ac */ /* 0x000ee20008000800 */
[----:B------:R-:W3:Y:S01]  /*0f20*/  LDCU UR42, c[0x0][0xb24] ;  /* 0x00016480ff2a77ac */ /* 0x000ee20008000800 */
[----:B-1----:R-:W-:Y:S01]  /*0f30*/  I2FP.F32.U32 R3, UR30 ;  /* 0x0000001e00037c45 */ /* 0x002fe20008201000 */
[----:B------:R-:W1:Y:S04]  /*0f40*/  LDCU UR22, c[0x0][0xb30] ;  /* 0x00016600ff1677ac */ /* 0x000e680008000800 */
[----:B--2---:R-:W-:Y:S01]  /*0f50*/  FMUL R3, R3, UR5 ;  /* 0x0000000503037c20 */ /* 0x004fe20008400000 */
[----:B------:R-:W-:Y:S01]  /*0f60*/  ULOP3.LUT UR24, UR24, 0x4000, URZ, 0xc0, !UPT ;  /* 0x0000400018187892 */ /* 0x000fe2000f8ec0ff */
[----:B----4-:R-:W-:-:S04]  /*0f70*/  I2FP.F32.U32 R2, UR31 ;  /* 0x0000001f00027c45 */ /* 0x010fc80008201000 */
[----:B------:R-:W2:Y:S01]  /*0f80*/  F2I.U32.TRUNC.NTZ R3, R3 ;  /* 0x0000000300037305 */ /* 0x000ea2000020f000 */
[----:B---3--:R-:W-:-:S07]  /*0f90*/  FMUL R2, R2, UR4 ;  /* 0x0000000402027c20 */ /* 0x008fce0008400000 */
[----:B------:R-:W3:Y:S01]  /*0fa0*/  F2I.U32.TRUNC.NTZ R2, R2 ;  /* 0x0000000200027305 */ /* 0x000ee2000020f000 */
[----:B--2---:R-:W-:Y:S02]  /*0fb0*/  R2UR UR5, R3 ;  /* 0x00000000030572ca */ /* 0x004fe400000e0000 */
[----:B---3--:R-:W-:Y:S02]  /*0fc0*/  R2UR UR4, R2 ;  /* 0x00000000020472ca */ /* 0x008fe400000e0000 */
[----:B------:R-:W-:-:S09]  /*0fd0*/  PRMT R2, RZ, 0x7610, R2 ;  /* 0x00007610ff027816 */ /* 0x000fd20000000002 */
[----:B------:R-:W-:-:S04]  /*0fe0*/  UIADD3 UR5, UPT, UPT, -UR5, URZ, URZ ;  /* 0x000000ff05057290 */ /* 0x000fc8000fffe1ff */
[----:B------:R-:W-:Y:S02]  /*0ff0*/  UIMAD UR5, UR6, UR5, UR30 ;  /* 0x00000005060572a4 */ /* 0x000fe4000f8e021e */
[----:B------:R-:W-:-:S04]  /*1000*/  UIADD3 UR4, UPT, UPT, -UR4, URZ, URZ ;  /* 0x000000ff04047290 */ /* 0x000fc8000fffe1ff */
[----:B------:R-:W-:Y:S01]  /*1010*/  IMAD.U32 R77, RZ, RZ, UR5 ;  /* 0x00000005ff4d7e24 */ /* 0x000fe2000f8e00ff */
[----:B------:R-:W-:-:S06]  /*1020*/  UIMAD UR4, UR7, UR4, UR31 ;  /* 0x00000004070472a4 */ /* 0x000fcc000f8e021f */
[----:B------:R-:W-:Y:S01]  /*1030*/  IMAD.U32 R76, RZ, RZ, UR4 ;  /* 0x00000004ff4c7e24 */ /* 0x000fe2000f8e00ff */
[----:B-1----:R-:W-:Y:S06]  /*1040*/  BRA.U UP4, `(.L_x_17) ;  /* 0x00000001042c7547 */ /* 0x002fec000b800000 */
[----:B------:R-:W-:Y:S02]  /*1050*/  R2UR UR4, R76 ;  /* 0x000000004c0472ca */ /* 0x000fe400000e0000 */
[----:B------:R-:W-:-:S11]  /*1060*/  R2UR UR6, R77 ;  /* 0x000000004d0672ca */ /* 0x000fd600000e0000 */
[----:B------:R-:W-:-:S04]  /*1070*/  UISETP.NE.AND UP0, UPT, UR4, URZ, UPT ;  /* 0x000000ff0400728c */ /* 0x000fc8000bf05270 */
[----:B------:R-:W-:-:S04]  /*1080*/  UISETP.EQ.OR UP0, UPT, UR6, URZ, !UP0 ;  /* 0x000000ff0600728c */ /* 0x000fc8000c702670 */
[----:B------:R-:W-:Y:S02]  /*1090*/  USEL UR5, URZ, 0x1, !UP0 ;  /* 0x00000001ff057887 */ /* 0x000fe4000c000000 */
[----:B------:R-:W-:-:S04]  /*10a0*/  UISETP.NE.AND UP0, UPT, UR4, URZ, UPT ;  /* 0x000000ff0400728c */ /* 0x000fc8000bf05270 */
[----:B------:R-:W-:Y:S02]  /*10b0*/  USEL UR4, URZ, 0x2, UP0 ;  /* 0x00000002ff047887 */ /* 0x000fe40008000000 */
[----:B------:R-:W-:-:S04]  /*10c0*/  UISETP.NE.AND UP0, UPT, UR6, 0x1, UPT ;  /* 0x000000010600788c */ /* 0x000fc8000bf05270 */
[----:B------:R-:W-:-:S04]  /*10d0*/  USEL UR4, UR4, 0x2, UP0 ;  /* 0x0000000204047887 */ /* 0x000fc80008000000 */
[----:B------:R-:W-:-:S06]  /*10e0*/  UIADD3 UR4, UPT, UPT, UR5, UR4, URZ ;  /* 0x0000000405047290 */ /* 0x000fcc000fffe0ff */
[----:B------:R-:W-:-:S07]  /*10f0*/  IMAD.U32 R2, RZ, RZ, UR4 ;  /* 0x00000004ff027e24 */ /* 0x000fce000f8e00ff */
.L_x_17:
[----:B------:R-:W1:Y:S01]  /*1100*/  S2UR UR36, SR_CTAID.Z ;  /* 0x00000000002479c3 */ /* 0x000e620000002700 */
[----:B------:R-:W-:-:S09]  /*1110*/  UISETP.GE.AND UP0, UPT, UR19, 0x1, UPT ;  /* 0x000000011300788c */ /* 0x000fd2000bf06270 */
[----:B------:R-:W-:Y:S05]  /*1120*/  BRA.U !UP0, `(.L_x_18) ;  /* 0x0000000108d07547 */ /* 0x000fea000b800000 */
[----:B------:R-:W2:Y:S01]  /*1130*/  LDCU UR20, c[0x0][0xb0c] ;  /* 0x00016180ff1477ac */ /* 0x000ea20008000800 */
[----:B------:R-:W3:Y:S01]  /*1140*/  LDCU.128 UR12, c[0x0][0xb10] ;  /* 0x00016200ff0c77ac */ /* 0x000ee20008000c00 */
[----:B------:R-:W4:Y:S01]  /*1150*/  LDCU UR6, c[0x0][0x370] ;  /* 0x00006e00ff0677ac */ /* 0x000f220008000800 */
[----:B------:R-:W1:Y:S01]  /*1160*/  LDCU UR7, c[0x0][0x374] ;  /* 0x00006e80ff0777ac */ /* 0x000e620008000800 */
[----:B------:R-:W1:Y:S01]  /*1170*/  LDCU UR21, c[0x0][0xb20] ;  /* 0x00016400ff1577ac */ /* 0x000e620008000800 */
[----:B--2---:R-:W-:Y:S02]  /*1180*/  UISETP.NE.AND UP0, UPT, UR20, 0x1, UPT ;  /* 0x000000011400788c */ /* 0x004fe4000bf05270 */
[----:B---3--:R-:W-:Y:S01]  /*1190*/  UIMAD.WIDE.U32 UR4, UR30, UR12, URZ ;  /* 0x0000000c1e0472a5 */ /* 0x008fe2000f8e00ff */
[----:B------:R-:W2:Y:S01]  /*11a0*/  LDCU.64 UR8, c[0x0][0xb28] ;  /* 0x00016500ff0877ac */ /* 0x000ea20008000a00 */
[----:B----4-:R-:W-:Y:S02]  /*11b0*/  UIMAD.WIDE.U32 UR10, UR6, UR12, URZ ;  /* 0x0000000c060a72a5 */ /* 0x010fe4000f8e00ff */
[----:B------:R-:W-:-:S02]  /*11c0*/  USHF.R.U32.HI UR5, URZ, UR13, UR5 ;  /* 0x0000000dff057299 */ /* 0x000fc40008011605 */
[----:B------:R-:W-:Y:S02]  /*11d0*/  UISETP.NE.AND UP2, UPT, UR19, 0x1, UPT ;  /* 0x000000011300788c */ /* 0x000fe4000bf45270 */
[----:B------:R-:W-:Y:S01]  /*11e0*/  USEL UR5, UR30, UR5, !UP0 ;  /* 0x000000051e057287 */ /* 0x000fe2000c000000 */
[----:B------:R-:W-:Y:S01]  /*11f0*/  UMOV UR10, UR11 ;  /* 0x0000000b000a7c82 */ /* 0x000fe20008000000 */
[----:B------:R-:W-:Y:S02]  /*1200*/  UIMAD.WIDE.U32 UR16, UR31, UR15, URZ ;  /* 0x0000000f1f1072a5 */ /* 0x000fe4000f8e00ff */
[----:B------:R-:W-:Y:S02]  /*1210*/  @UP0 USHF.R.U32.HI UR6, URZ, UR13, UR10 ;  /* 0x0000000dff060299 */ /* 0x000fe4000801160a */
[----:B------:R-:W-:Y:S02]  /*1220*/  UISETP.NE.AND UP0, UPT, UR14, 0x1, UPT ;  /* 0x000000010e00788c */ /* 0x000fe4000bf05270 */
[----:B-1----:R-:W-:-:S02]  /*1230*/  UIMAD.WIDE.U32 UR10, UR7, UR15, URZ ;  /* 0x0000000f070a72a5 */ /* 0x002fc4000f8e00ff */
[----:B--2---:R-:W-:Y:S01]  /*1240*/  UIMAD.WIDE.U32 UR12, UR6, UR8, URZ ;  /* 0x00000008060c72a5 */ /* 0x004fe2000f8e00ff */
[----:B------:R-:W-:Y:S02]  /*1250*/  UMOV UR4, UR17 ;  /* 0x0000001100047c82 */ /* 0x000fe40008000000 */
[----:B------:R-:W-:Y:S02]  /*1260*/  USHF.R.U32.HI UR4, URZ, UR21, UR4 ;  /* 0x00000015ff047299 */ /* 0x000fe40008011604 */
[----:B------:R-:W-:Y:S02]  /*1270*/  UMOV UR10, UR11 ;  /* 0x0000000b000a7c82 */ /* 0x000fe40008000000 */
[----:B------:R-:W-:Y:S01]  /*1280*/  UMOV UR12, UR13 ;  /* 0x0000000d000c7c82 */ /* 0x000fe20008000000 */
[----:B------:R-:W-:Y:S02]  /*1290*/  @UP0 USHF.R.U32.HI UR7, URZ, UR21, UR10 ;  /* 0x00000015ff070299 */ /* 0x000fe4000801160a */
[----:B------:R-:W-:-:S02]  /*12a0*/  USEL UR4, UR31, UR4, !UP0 ;  /* 0x000000041f047287 */ /* 0x000fc4000c000000 */
[----:B------:R-:W-:Y:S02]  /*12b0*/  UIMAD.WIDE.U32 UR10, UR7, UR8, URZ ;  /* 0x00000008070a72a5 */ /* 0x000fe4000f8e00ff */
[----:B------:R-:W-:Y:S02]  /*12c0*/  @UP2 USHF.R.U32.HI UR6, URZ, UR9, UR12 ;  /* 0x00000009ff062299 */ /* 0x000fe4000801160c */
[----:B------:R-:W-:-:S03]  /*12d0*/  UIMAD.WIDE.U32 UR12, UR4, UR8, URZ ;  /* 0x00000008040c72a5 */ /* 0x000fc6000f8e00ff */
[----:B------:R-:W-:Y:S02]  /*12e0*/  UMOV UR10, UR11 ;  /* 0x0000000b000a7c82 */ /* 0x000fe40008000000 */
[----:B------:R-:W-:Y:S02]  /*12f0*/  @UP2 USHF.R.U32.HI UR7, URZ, UR9, UR10 ;  /* 0x00000009ff072299 */ /* 0x000fe4000801160a */
[----:B------:R-:W-:Y:S02]  /*1300*/  UIMAD UR10, UR6, UR19, URZ ;  /* 0x00000013060a72a4 */ /* 0x000fe4000f8e02ff */
[----:B------:R-:W-:-:S04]  /*1310*/  UIMAD UR7, UR7, UR19, URZ ;  /* 0x00000013070772a4 */ /* 0x000fc8000f8e02ff */
[----:B------:R-:W-:-:S03]  /*1320*/  UISETP.GE.AND UP0, UPT, UR4, UR7, UPT ;  /* 0x000000070400728c */ /* 0x000fc6000bf06270 */
[----:B------:R-:W-:Y:S01]  /*1330*/  UMOV UR7, UR13 ;  /* 0x0000000d00077c82 */ /* 0x000fe20008000000 */
[----:B------:R-:W-:Y:S02]  /*1340*/  UISETP.GE.OR UP0, UPT, UR5, UR10, UP0 ;  /* 0x0000000a0500728c */ /* 0x000fe40008706670 */
[----:B------:R-:W-:Y:S02]  /*1350*/  UIMAD.WIDE.U32 UR10, UR5, UR8, URZ ;  /* 0x00000008050a72a5 */ /* 0x000fe4000f8e00ff */
[----:B------:R-:W-:Y:S02]  /*1360*/  USHF.R.U32.HI UR7, URZ, UR9, UR7 ;  /* 0x00000009ff077299 */ /* 0x000fe40008011607 */
[----:B------:R-:W-:Y:S02]  /*1370*/  UIADD3 UR10, UPT, UPT, -UR4, URZ, URZ ;  /* 0x000000ff040a7290 */ /* 0x000fe4000fffe1ff */
[----:B------:R-:W-:Y:S02]  /*1380*/  USEL UR7, UR4, UR7, !UP2 ;  /* 0x0000000704077287 */ /* 0x000fe4000d000000 */
[----:B------:R-:W-:Y:S01]  /*1390*/  UIMAD UR10, UR14, UR10, UR31 ;  /* 0x0000000a0e0a72a4 */ /* 0x000fe2000f8e021f */
[----:B------:R-:W-:Y:S01]  /*13a0*/  @!UP0 UMOV UR8, UR11 ;  /* 0x0000000b00088c82 */ /* 0x000fe20008000000 */
[----:B------:R-:W-:-:S02]  /*13b0*/  UIADD3 UR11, UPT, UPT, -UR5, URZ, URZ ;  /* 0x000000ff050b7290 */ /* 0x000fc4000fffe1ff */
[----:B------:R-:W-:Y:S02]  /*13c0*/  @!UP0 USHF.R.U32.HI UR8, URZ, UR9, UR8 ;  /* 0x00000009ff088299 */ /* 0x000fe40008011608 */
[----:B------:R-:W-:Y:S02]  /*13d0*/  UIADD3 UR9, UPT, UPT, -UR7, URZ, URZ ;  /* 0x000000ff07097290 */ /* 0x000fe4000fffe1ff */
[----:B------:R-:W-:Y:S02]  /*13e0*/  @!UP0 USEL UR8, UR5, UR8, !UP2 ;  /* 0x0000000805088287 */ /* 0x000fe4000d000000 */
[----:B------:R-:W-:Y:S02]  /*13f0*/  UIMAD UR9, UR19, UR9, UR4 ;  /* 0x00000009130972a4 */ /* 0x000fe4000f8e0204 */
[----:B------:R-:W-:Y:S02]  /*1400*/  @!UP0 UIADD3 UR7, UPT, UPT, UR7, -UR8, URZ ;  /* 0x8000000807078290 */ /* 0x000fe4000fffe0ff */
[----:B------:R-:W-:-:S02]  /*1410*/  @!UP0 UIMAD UR6, UR9, UR6, UR8 ;  /* 0x00000006090682a4 */ /* 0x000fc4000f8e0208 */
[----:B------:R-:W-:Y:S02]  /*1420*/  @!UP0 UIMAD UR4, UR7, UR19, UR5 ;  /* 0x00000013070482a4 */ /* 0x000fe4000f8e0205 */
[----:B------:R-:W-:Y:S02]  /*1430*/  UIMAD UR30, UR20, UR11, UR30 ;  /* 0x0000000b141e72a4 */ /* 0x000fe4000f8e021e */
[----:B------:R-:W-:Y:S01]  /*1440*/  UIMAD UR31, UR4, UR14, UR10 ;  /* 0x0000000e041f72a4 */ /* 0x000fe2000f8e020a */
[----:B------:R-:W-:Y:S02]  /*1450*/  @!UP0 UMOV UR5, UR6 ;  /* 0x0000000600058c82 */ /* 0x000fe40008000000 */
[----:B------:R-:W-:-:S12]  /*1460*/  UIMAD UR30, UR5, UR20, UR30 ;  /* 0x00000014051e72a4 */ /* 0x000fd8000f8e021e */
.L_x_18:
[----:B------:R-:W-:-:S09]  /*1470*/  UISETP.NE.AND UP0, UPT, UR22, 0x1, UPT ;  /* 0x000000011600788c */ /* 0x000fd2000bf05270 */
[----:B------:R-:W-:Y:S05]  /*1480*/  BRA.U UP0, `(.L_x_19) ;  /* 0x0000000100407547 */ /* 0x000fea000b800000 */
[----:B------:R-:W2:Y:S01]  /*1490*/  LDCU.128 UR8, c[0x0][0xb10] ;  /* 0x00016200ff0877ac */ /* 0x000ea20008000c00 */
[----:B------:R-:W3:Y:S01]  /*14a0*/  LDCU UR12, c[0x0][0xb0c] ;  /* 0x00016180ff0c77ac */ /* 0x000ee20008000800 */
[----:B------:R-:W4:Y:S01]  /*14b0*/  LDCU UR13, c[0x0][0xb20] ;  /* 0x00016400ff0d77ac */ /* 0x000f220008000800 */
[----:B--2---:R-:W-:Y:S02]  /*14c0*/  UIMAD.WIDE.U32 UR4, UR30, UR8, URZ ;  /* 0x000000081e0472a5 */ /* 0x004fe4000f8e00ff */
[----:B------:R-:W-:Y:S02]  /*14d0*/  UIMAD.WIDE.U32 UR6, UR31, UR11, URZ ;  /* 0x0000000b1f0672a5 */ /* 0x000fe4000f8e00ff */
[----:B---3--:R-:W-:Y:S02]  /*14e0*/  UISETP.NE.AND UP0, UPT, UR12, 0x1, UPT ;  /* 0x000000010c00788c */ /* 0x008fe4000bf05270 */
[----:B------:R-:W-:-:S03]  /*14f0*/  USHF.R.U32.HI UR5, URZ, UR9, UR5 ;  /* 0x00000009ff057299 */ /* 0x000fc60008011605 */
[----:B------:R-:W-:Y:S01]  /*1500*/  UMOV UR4, UR7 ;  /* 0x0000000700047c82 */ /* 0x000fe20008000000 */
[----:B------:R-:W-:Y:S02]  /*1510*/  USEL UR5, UR30, UR5, !UP0 ;  /* 0x000000051e057287 */ /* 0x000fe4000c000000 */
[----:B------:R-:W-:Y:S02]  /*1520*/  UISETP.NE.AND UP0, UPT, UR10, 0x1, UPT ;  /* 0x000000010a00788c */ /* 0x000fe4000bf05270 */
[----:B----4-:R-:W-:-:S04]  /*1530*/  USHF.R.U32.HI UR4, URZ, UR13, UR4 ;  /* 0x0000000dff047299 */ /* 0x010fc80008011604 */
[----:B------:R-:W-:-:S04]  /*1540*/  USEL UR4, UR31, UR4, !UP0 ;  /* 0x000000041f047287 */ /* 0x000fc8000c000000 */
[----:B------:R-:W-:Y:S02]  /*1550*/  UIADD3 UR6, UPT, UPT, UR5, -UR4, URZ ;  /* 0x8000000405067290 */ /* 0x000fe4000fffe0ff */
[----:B------:R-:W-:Y:S02]  /*1560*/  UIADD3 UR4, UPT, UPT, -UR5, UR4, URZ ;  /* 0x0000000405047290 */ /* 0x000fe4000fffe1ff */
[----:B------:R-:W-:Y:S02]  /*1570*/  UIMAD UR31, UR6, UR10, UR31 ;  /* 0x0000000a061f72a4 */ /* 0x000fe4000f8e021f */
[----:B------:R-:W-:-:S12]  /*1580*/  UIMAD UR30, UR4, UR12, UR30 ;  /* 0x0000000c041e72a4 */ /* 0x000fd8000f8e021e */
.L_x_19:
[----:B------:R-:W-:Y:S01]  /*1590*/  UISETP.NE.AND UP0, UPT, UR18, 0x2, UPT ;  /* 0x000000021200788c */ /* 0x000fe2000bf05270 */
[----:B------:R-:W-:Y:S09]  /*15a0*/  BRA.U !UP5, `(.L_x_20) ;  /* 0x000000010d0c7547 */ /* 0x000ff2000b800000 */
[----:B------:R-:W-:Y:S01]  /*15b0*/  UCGABAR_WAIT ;  /* 0x0000000000007dc7 */ /* 0x000fe20008000000 */
[----:B------:R-:W-:Y:S01]  /*15c0*/  CCTL.IVALL ;  /* 0x00000000ff00798f */ /* 0x000fe20002000000 */
[----:B------:R-:W-:Y:S05]  /*15d0*/  BRA `(.L_x_21) ;  /* 0x0000000000047947 */ /* 0x000fea0003800000 */
.L_x_20:
[----:B------:R-:W-:Y:S06]  /*15e0*/  BAR.SYNC.DEFER_BLOCKING 0x0 ;  /* 0x0000000000007b1d */ /* 0x000fec0000010000 */
.L_x_21:
[----:B------:R-:W-:Y:S05]  /*15f0*/  BRA.U UP0, `(.L_x_22) ;  /* 0x0000001100a47547 */ /* 0x000fea000b800000 */
[----:B------:R-:W2:Y:S01]  /*1600*/  LDCU UR6, c[0x0][0x38c] ;  /* 0x00007180ff0677ac */ /* 0x000ea20008000800 */
[----:B------:R-:W-:Y:S01]  /*1610*/  PLOP3.LUT P1, PT, PT, PT, UP3, 0x80, 0x8 ;  /* 0x000000000008781c */ /* 0x000fe20003f2f038 */
[----:B------:R-:W-:Y:S01]  /*1620*/  IMAD.MOV.U32 R12, RZ, RZ, 0x1 ;  /* 0x00000001ff0c7424 */ /* 0x000fe200078e00ff */
[----:B------:R-:W-:Y:S01]  /*1630*/  ISETP.EQ.OR P2, PT, R0, RZ, P3 ;  /* 0x000000ff0000720c */ /* 0x000fe20001f42670 */
[----:B------:R-:W-:Y:S01]  /*1640*/  UISETP.NE.AND UP1, UPT, UR18, URZ, UPT ;  /* 0x000000ff1200728c */ /* 0x000fe2000bf25270 */
[----:B------:R-:W-:Y:S01]  /*1650*/  PLOP3.LUT P1, PT, P1, PT, PT, 0x8, 0x80 ;  /* 0x000000000080781c */ /* 0x000fe20000f2e170 */
[----:B------:R-:W-:Y:S01]  /*1660*/  USEL UR25, URZ, 0x1, UP6 ;  /* 0x00000001ff197887 */ /* 0x000fe2000b000000 */
[----:B------:R-:W-:Y:S01]  /*1670*/  CS2R R10, SRZ ;  /* 0x00000000000a7805 */ /* 0x000fe2000001ff00 */
[----:B------:R-:W-:Y:S01]  /*1680*/  IMAD.MOV.U32 R9, RZ, RZ, RZ ;  /* 0x000000ffff097224 */ /* 0x000fe200078e00ff */
[----:B------:R-:W3:Y:S01]  /*1690*/  LDCU UR39, c[0x0][0x370] ;  /* 0x00006e00ff2777ac */ /* 0x000ee20008000800 */
[----:B------:R-:W-:Y:S01]  /*16a0*/  IMAD.MOV.U32 R8, RZ, RZ, 0x1 ;  /* 0x00000001ff087424 */ /* 0x000fe200078e00ff */
[----:B------:R-:W4:Y:S01]  /*16b0*/  LDCU.64 UR28, c[0x0][0x348] ;  /* 0x00006900ff1c77ac */ /* 0x000f220008000a00 */
[----:B------:R-:W-:-:S02]  /*16c0*/  USHF.R.U32.HI UR44, URZ, 0x7, UR24 ;  /* 0x00000007ff2c7899 */ /* 0x000fc40008011618 */
[----:B--2---:R-:W-:Y:S02]  /*16d0*/  UIADD3 UR5, UPT, UPT, UR6, 0x7f, URZ ;  /* 0x0000007f06057890 */ /* 0x004fe4000fffe0ff */
[----:B------:R-:W-:Y:S02]  /*16e0*/  UIADD3 UR46, UPT, UPT, UR6, 0xfe, URZ ;  /* 0x000000fe062e7890 */ /* 0x000fe4000fffe0ff */
[----:B------:R-:W-:Y:S01]  /*16f0*/  USHF.R.S32.HI UR4, URZ, 0x1f, UR5 ;  /* 0x0000001fff047899 */ /* 0x000fe20008011405 */
[----:B------:R-:W2:Y:S03]  /*1700*/  LDCU UR38, c[0x0][0x374] ;  /* 0x00006e80ff2677ac */ /* 0x000ea60008000800 */
[----:B------:R-:W-:Y:S02]  /*1710*/  ULEA.HI UR4, UR4, UR5, URZ, 0x7 ;  /* 0x0000000504047291 */ /* 0x000fe4000f8f38ff */
[----:B------:R-:W-:-:S02]  /*1720*/  USEL UR25, UR25, 0x2, UP1 ;  /* 0x0000000219197887 */ /* 0x000fc40008800000 */
[----:B------:R-:W-:Y:S02]  /*1730*/  USHF.R.S32.HI UR41, URZ, 0x7, UR4 ;  /* 0x00000007ff297899 */ /* 0x000fe40008011404 */
[----:B------:R-:W-:Y:S02]  /*1740*/  UIADD3 UR4, UPT, UPT, UR6, -0x1, URZ ;  /* 0xffffffff06047890 */ /* 0x000fe4000fffe0ff */
[----:B------:R-:W-:Y:S02]  /*1750*/  UISETP.LT.U32.AND UP0, UPT, UR41, 0x3, UPT ;  /* 0x000000032900788c */ /* 0x000fe4000bf01070 */
[----:B------:R-:W-:Y:S02]  /*1760*/  UISETP.GE.U32.AND UP2, UPT, UR4, -0xff, UPT ;  /* 0xffffff010400788c */ /* 0x000fe4000bf46070 */
[----:B------:R-:W-:Y:S01]  /*1770*/  USEL UR40, UR41, 0x3, UP0 ;  /* 0x0000000329287887 */ /* 0x000fe20008000000 */
[----:B------:R-:W-:-:S03]  /*1780*/  UMOV UR5, URZ ;  /* 0x000000ff00057c82 */ /* 0x000fc60008000000 */
[----:B------:R-:W-:Y:S02]  /*1790*/  UIADD3 UR21, UPT, UPT, UR40, -0x1, URZ ;  /* 0xffffffff28157890 */ /* 0x000fe4000fffe0ff */
[----:B------:R-:W-:-:S03]  /*17a0*/  UIADD3 UR43, UPT, UPT, UR41, -UR40, URZ ;  /* 0x80000028292b7290 */ /* 0x000fc6000fffe0ff */
[----:B------:R-:W-:-:S04]  /*17b0*/  @UP2 UIADD3 UR21, UPT, UPT, UR40, URZ, URZ ;  /* 0x000000ff28152290 */ /* 0x000fc8000fffe0ff */
[----:B--234-:R-:W-:-:S12]  /*17c0*/  UIADD3 UR21, UPT, UPT, UR21, 0x1, URZ ;  /* 0x0000000115157890 */ /* 0x01cfd8000fffe0ff */
.L_x_42:
[----:B------:R-:W-:Y:S01]  /*17d0*/  UISETP.NE.AND UP0, UPT, UR45, URZ, UPT ;  /* 0x000000ff2d00728c */ /* 0x000fe2000bf05270 */
[----:B------:R-:W2:Y:S08]  /*17e0*/  S2UR UR45, SR_CgaCtaId ;  /* 0x00000000002d79c3 */ /* 0x000eb00000008800 */
[----:B------:R-:W-:Y:S05]  /*17f0*/  BRA.U UP0, `(.L_x_23) ;  /* 0x0000000100347547 */ /* 0x000fea000b800000 */
[----:B------:R-:W3:Y:S01]  /*1800*/  S2R R0, SR_CgaCtaId ;  /* 0x0000000000007919 */ /* 0x000ee20000008800 */
[----:B------:R-:W-:-:S04]  /*1810*/  MOV R2, 0x400 ;  /* 0x0000040000027802 */ /* 0x000fc80000000f00 */
[----:B---3--:R-:W-:Y:S02]  /*1820*/  LEA R0, R0, R2, 0x18 ;  /* 0x0000000200007211 */ /* 0x008fe400078ec0ff */
[----:B------:R-:W-:-:S03]  /*1830*/  SHF.L.U32 R2, R8, 0x1f, RZ ;  /* 0x0000001f08027819 */ /* 0x000fc600000006ff */
[----:B------:R-:W-:-:S04]  /*1840*/  IMAD R0, R9, 0x8, R0 ;  /* 0x0000000809007824 */ /* 0x000fc800078e0200 */
[----:B------:R-:W3:Y:S02]  /*1850*/  SYNCS.PHASECHK.TRANS64.TRYWAIT P0, [R0+URZ+0xf0], R2 ;  /* 0x0000f002000075a7 */ /* 0x000ee400080011ff */
[----:B---3--:R-:W-:Y:S05]  /*1860*/  @!P0 BRA `(.L_x_24) ;  /* 0x0000007c00b08947 */ /* 0x008fea0003800000 */
.L_x_131:
[----:B------:R-:W-:Y:S01]  /*1870*/  VIADD R9, R9, 0x1 ;  /* 0x0000000109097836 */ /* 0x000fe20000000000 */
[----:B------:R3:W-:Y:S04]  /*1880*/  SYNCS.ARRIVE.TRANS64.A1T0 RZ, [R0+URZ+0xe0], RZ ;  /* 0x0000e0ff00ff79a7 */ /* 0x0007e800081000ff */
[----:B------:R-:W-:-:S04]  /*1890*/  ISETP.NE.AND P0, PT, R9, 0x2, PT ;  /* 0x000000020900780c */ /* 0x000fc80003f05270 */
[----:B------:R-:W-:Y:S02]  /*18a0*/  SEL R9, R9, RZ, P0 ;  /* 0x000000ff09097207 */ /* 0x000fe40000000000 */
[----:B---3--:R-:W-:-:S04]  /*18b0*/  SEL R0, RZ, 0x1, P0 ;  /* 0x00000001ff007807 */ /* 0x008fc80000000000 */
[----:B------:R-:W-:-:S07]  /*18c0*/  LOP3.LUT R8, R8, R0, RZ, 0x3c, !PT ;  /* 0x0000000008087212 */ /* 0x000fce00078e3cff */
.L_x_23:
[----:B------:R-:W-:Y:S01]  /*18d0*/  UMOV UR6, 0x400 ;  /* 0x0000040000067882 */ /* 0x000fe20000000000 */
[----:B------:R-:W-:Y:S01]  /*18e0*/  SHF.L.U32 R0, R12, 0x1f, RZ ;  /* 0x0000001f0c007819 */ /* 0x000fe200000006ff */
[----:B--2---:R-:W-:Y:S02]  /*18f0*/  ULEA UR6, UR45, UR6, 0x18 ;  /* 0x000000062d067291 */ /* 0x004fe4000f8ec0ff */
[----:B------:R-:W-:Y:S02]  /*1900*/  UISETP.GE.U32.AND UP0, UPT, UR46, 0xff, UPT ;  /* 0x000000ff2e00788c */ /* 0x000fe4000bf06070 */
[----:B------:R-:W-:Y:S02]  /*1910*/  ULEA UR4, UR5, UR6, 0x3 ;  /* 0x0000000605047291 */ /* 0x000fe4000f8e18ff */
[----:B------:R-:W-:Y:S02]  /*1920*/  USHF.L.U32 UR35, UR30, 0x6, URZ ;  /* 0x000000061e237899 */ /* 0x000fe400080006ff */
[----:B------:R-:W-:Y:S01]  /*1930*/  ULEA UR11, UR31, UR44, 0x8 ;  /* 0x0000002c1f0b7291 */ /* 0x000fe2000f8e40ff */
[----:B------:R-:W-:-:S04]  /*1940*/  UMOV UR13, URZ ;  /* 0x000000ff000d7c82 */ /* 0x000fc80008000000 */
[----:B------:R2:W3:Y:S01]  /*1950*/  SYNCS.PHASECHK.TRANS64.TRYWAIT P0, [UR4+0x18], R0 ;  /* 0x00001800ff0075a7 */ /* 0x0004e20008001104 */
[----:B------:R-:W-:Y:S06]  /*1960*/  BRA.U !UP0, `(.L_x_25) ;  /* 0x0000000108bc7547 */ /* 0x000fec000b800000 */
[----:B------:R-:W-:Y:S01]  /*1970*/  UMOV UR7, URZ ;  /* 0x000000ff00077c82 */ /* 0x000fe20008000000 */
[----:B------:R-:W-:-:S05]  /*1980*/  UMOV UR4, UR5 ;  /* 0x0000000500047c82 */ /* 0x000fca0008000000 */
.L_x_31:
[----:B------:R-:W-:Y:S01]  /*1990*/  ULEA UR33, UR4, UR6, 0x3 ;  /* 0x0000000604217291 */ /* 0x000fe2000f8e18ff */
[----:B---3--:R-:W-:Y:S01]  /*19a0*/  @!P3 MOV R2, 0xa000 ;  /* 0x0000a0000002b802 */ /* 0x008fe20000000f00 */
[----:B-1-34-:R-:W-:Y:S10]  /*19b0*/  @P0 BRA `(.L_x_26) ;  /* 0x00000000000c0947 */ /* 0x01aff40003800000 */
[----:B------:R-:W-:-:S04]  /*19c0*/  SHF.L.U32 R3, R12, 0x1f, RZ ;  /* 0x0000001f0c037819 */ /* 0x000fc800000006ff */
[----:B------:R-:W3:Y:S02]  /*19d0*/  SYNCS.PHASECHK.TRANS64.TRYWAIT P0, [UR33+0x18], R3 ;  /* 0x00001803ff0075a7 */ /* 0x000ee40008001121 */
[----:B---3--:R-:W-:Y:S05]  /*19e0*/  @!P0 BRA `(.L_x_27) ;  /* 0x0000007c00648947 */ /* 0x008fea0003800000 */
.L_x_26:
[----:B------:R3:W-:Y:S01]  /*19f0*/  @!P3 SYNCS.ARRIVE.TRANS64 RZ, [UR33], R2 ;  /* 0x00000002ffffb9a7 */ /* 0x0007e20008000021 */
[----:B------:R-:W-:-:S04]  /*1a00*/  ULOP3.LUT UR5, UR25, 0x2, URZ, 0xfc, !UPT ;  /* 0x0000000219057892 */ /* 0x000fc8000f8efcff */
[----:B------:R-:W-:-:S09]  /*1a10*/  UISETP.NE.AND UP0, UPT, UR5, 0x2, UPT ;  /* 0x000000020500788c */ /* 0x000fd2000bf05270 */
[----:B------:R-:W-:Y:S05]  /*1a20*/  BRA.U UP0, `(.L_x_28) ;  /* 0x0000000100047547 */ /* 0x000fea000b800000 */
[----:B-1----:R-:W-:Y:S05]  /*1a30*/  BPT.TRAP 0x1 ;  /* 0x000000040000795c */ /* 0x002fea0000300000 */
.L_x_28:
[----:B------:R-:W-:Y:S04]  /*1a40*/  BSSY.RECONVERGENT B0, `(.L_x_29) ;  /* 0x0000003000007945 */ /* 0x000fe80003800200 */
[----:B------:R-:W-:Y:S05]  /*1a50*/  @P2 BRA `(.L_x_30) ;  /* 0x0000000000042947 */ /* 0x000fea0003800000 */
[----:B-1----:R-:W-:Y:S05]  /*1a60*/  BPT.TRAP 0x1 ;  /* 0x000000040000795c */ /* 0x002fea0000300000 */
.L_x_30:
[----:B-1----:R-:W-:Y:S05]  /*1a70*/  BSYNC.RECONVERGENT B0 ;  /* 0x0000000000007941 */ /* 0x002fea0003800200 */
.L_x_29:
[----:B------:R-:W-:Y:S02]  /*1a80*/  UIADD3 UR5, UPT, UPT, UR4, 0x1, URZ ;  /* 0x0000000104057890 */ /* 0x000fe4000fffe0ff */
[----:B------:R-:W-:Y:S02]  /*1a90*/  USHF.L.U32 UR34, UR7, 0x7, URZ ;  /* 0x0000000707227899 */ /* 0x000fe400080006ff */
[----:B------:R-:W-:Y:S02]  /*1aa0*/  UISETP.NE.AND UP0, UPT, UR5, 0x3, UPT ;  /* 0x000000030500788c */ /* 0x000fe4000bf05270 */
[----:B------:R-:W-:Y:S02]  /*1ab0*/  UIADD3 UR7, UPT, UPT, UR7, 0x1, URZ ;  /* 0x0000000107077890 */ /* 0x000fe4000fffe0ff */
[----:B------:R-:W-:Y:S02]  /*1ac0*/  USEL UR9, URZ, 0x1, UP0 ;  /* 0x00000001ff097887 */ /* 0x000fe40008000000 */
[----:B------:R-:W-:-:S02]  /*1ad0*/  USEL UR5, UR5, URZ, UP0 ;  /* 0x000000ff05057287 */ /* 0x000fc40008000000 */
[----:B------:R-:W-:Y:S02]  /*1ae0*/  UIADD3 UR14, UP0, UPT, UR28, 0x180, URZ ;  /* 0x000001801c0e7890 */ /* 0x000fe4000ff1e0ff */
[----:B------:R-:W-:Y:S01]  /*1af0*/  ULEA UR8, UR5, UR6, 0x3 ;  /* 0x0000000605087291 */ /* 0x000fe2000f8e18ff */
[----:B------:R-:W-:Y:S01]  /*1b00*/  LOP3.LUT R12, R12, UR9, RZ, 0x3c, !PT ;  /* 0x000000090c0c7c12 */ /* 0x000fe2000f8e3cff */
[----:B------:R-:W-:Y:S02]  /*1b10*/  ULEA UR32, UR4, UR6, 0xd ;  /* 0x0000000604207291 */ /* 0x000fe4000f8e68ff */
[----:B------:R-:W-:Y:S01]  /*1b20*/  UIADD3 UR16, UP1, UPT, UR28, 0x80, URZ ;  /* 0x000000801c107890 */ /* 0x000fe2000ff3e0ff */
[----:B--2---:R-:W-:Y:S01]  /*1b30*/  SHF.L.U32 R0, R12, 0x1f, RZ ;  /* 0x0000001f0c007819 */ /* 0x004fe200000006ff */
[----:B------:R-:W-:Y:S02]  /*1b40*/  UIADD3.X UR15, UPT, UPT, URZ, UR29, URZ, UP0, !UPT ;  /* 0x0000001dff0f7290 */ /* 0x000fe400087fe4ff */
[----:B------:R-:W-:Y:S01]  /*1b50*/  UISETP.NE.AND UP0, UPT, UR7, UR21, UPT ;  /* 0x000000150700728c */ /* 0x000fe2000bf05270 */
[----:B------:R4:W1:Y:S01]  /*1b60*/  SYNCS.PHASECHK.TRANS64.TRYWAIT P0, [UR8+0x18], R0 ;  /* 0x00001800ff0075a7 */ /* 0x0008620008001108 */
[----:B------:R-:W-:-:S02]  /*1b70*/  ULEA UR8, UR4, UR24, 0xf ;  /* 0x0000001804087291 */ /* 0x000fc4000f8e78ff */
[----:B------:R-:W-:Y:S02]  /*1b80*/  UIADD3.X UR17, UPT, UPT, URZ, UR29, URZ, UP1, !UPT ;  /* 0x0000001dff117290 */ /* 0x000fe40008ffe4ff */
[----:B------:R-:W-:Y:S02]  /*1b90*/  UIADD3 UR32, UPT, UPT, UR32, 0x6400, URZ ;  /* 0x0000640020207890 */ /* 0x000fe4000fffe0ff */
[----:B------:R-:W-:Y:S01]  /*1ba0*/  UIADD3 UR8, UPT, UPT, UR6, 0xc400, UR8 ;  /* 0x0000c40006087890 */ /* 0x000fe2000fffe008 */
[----:B------:R-:W-:Y:S01]  /*1bb0*/  UMOV UR18, 0x0 ;  /* 0x0000000000127882 */ /* 0x000fe20000000000 */
[----:B------:R-:W-:Y:S01]  /*1bc0*/  UMOV UR19, 0x10000000 ;  /* 0x1000000000137882 */ /* 0x000fe20000000000 */
[----:B------:R-:W-:Y:S01]  /*1bd0*/  UMOV UR4, 0x30000 ;  /* 0x0003000000047882 */ /* 0x000fe20000000000 */
[----:B------:R-:W-:Y:S01]  /*1be0*/  UMOV UR12, UR36 ;  /* 0x00000024000c7c82 */ /* 0x000fe20008000000 */
[----:B------:R-:W-:Y:S01]  /*1bf0*/  UMOV UR9, UR33 ;  /* 0x0000002100097c82 */ /* 0x000fe20008000000 */
[----:B------:R-:W-:Y:S01]  /*1c00*/  UMOV UR10, UR34 ;  /* 0x00000022000a7c82 */ /* 0x000fe20008000000 */
[----:B------:R-:W-:Y:S01]  /*1c10*/  UTMALDG.3D [UR32], [UR16], desc[UR18] ;  /* 0x00001220100075b4 */ /* 0x000fe20008011000 */
[----:B------:R-:W-:Y:S01]  /*1c20*/  UMOV UR13, UR21 ;  /* 0x00000015000d7c82 */ /* 0x000fe20008000000 */
[----:B------:R2:W-:Y:S02]  /*1c30*/  UTMALDG.3D.MULTICAST [UR8], [UR14], UR4, desc[UR18] ;  /* 0x000012080e0073b4 */ /* 0x0005e40008011804 */
[----:B--2---:R-:W-:Y:S01]  /*1c40*/  UMOV UR4, UR5 ;  /* 0x0000000500047c82 */ /* 0x004fe20008000000 */
[----:B------:R-:W-:Y:S05]  /*1c50*/  BRA.U UP0, `(.L_x_31) ;  /* 0xfffffffd004c7547 */ /* 0x000fea000b83ffff */
.L_x_25:
[----:B------:R-:W-:Y:S01]  /*1c60*/  ULEA UR4, UR5, UR6, 0x3 ;  /* 0x0000000605047291 */ /* 0x000fe2000f8e18ff */
[----:B--2-4-:R-:W-:Y:S01]  /*1c70*/  SHF.L.U32 R0, R12, 0x1f, RZ ;  /* 0x0000001f0c007819 */ /* 0x014fe200000006ff */
[----:B------:R-:W-:Y:S01]  /*1c80*/  @!P1 SYNCS.ARRIVE.TRANS64.A1T0 RZ, [UR6+0x78], RZ ;  /* 0x000078ffffff99a7 */ /* 0x000fe20008100006 */
[----:B------:R-:W-:-:S06]  /*1c90*/  UISETP.GT.AND UP0, UPT, UR41, UR40, UPT ;  /* 0x000000282900728c */ /* 0x000fcc000bf04270 */
[----:B-1-3--:R1:W2:Y:S03]  /*1ca0*/  SYNCS.PHASECHK.TRANS64.TRYWAIT P0, [UR4+0x18], R0 ;  /* 0x00001800ff0075a7 */ /* 0x00a2a60008001104 */
[----:B------:R-:W-:Y:S05]  /*1cb0*/  BRA.U !UP0, `(.L_x_32) ;  /* 0x0000000108c07547 */ /* 0x000fea000b800000 */
[----:B------:R-:W-:Y:S01]  /*1cc0*/  UIADD3 UR26, UPT, UPT, UR43, UR13, URZ ;  /* 0x0000000d2b1a7290 */ /* 0x000fe2000fffe0ff */
[----:B------:R-:W-:-:S11]  /*1cd0*/  UMOV UR4, UR5 ;  /* 0x0000000500047c82 */ /* 0x000fd60008000000 */
.L_x_38:
[----:B------:R-:W-:Y:S01]  /*1ce0*/  ULEA UR17, UR4, UR6, 0x3 ;  /* 0x0000000604117291 */ /* 0x000fe2000f8e18ff */
[----:B--2---:R-:W-:Y:S01]  /*1cf0*/  @!P3 MOV R2, 0xa000 ;  /* 0x0000a0000002b802 */ /* 0x004fe20000000f00 */
[----:B--234-:R-:W-:Y:S10]  /*1d00*/  @P0 BRA `(.L_x_33) ;  /* 0x00000000000c0947 */ /* 0x01cff40003800000 */
[----:B------:R-:W-:-:S04]  /*1d10*/  SHF.L.U32 R3, R12, 0x1f, RZ ;  /* 0x0000001f0c037819 */ /* 0x000fc800000006ff */
[----:B------:R-:W2:Y:S02]  /*1d20*/  SYNCS.PHASECHK.TRANS64.TRYWAIT P0, [UR17+0x18], R3 ;  /* 0x00001803ff0075a7 */ /* 0x000ea40008001111 */
[----:B--2---:R-:W-:Y:S05]  /*1d30*/  @!P0 BRA `(.L_x_34) ;  /* 0x0000007800a88947 */ /* 0x004fea0003800000 */
.L_x_33:
[----:B------:R2:W-:Y:S01]  /*1d40*/  @!P3 SYNCS.ARRIVE.TRANS64 RZ, [UR17], R2 ;  /* 0x00000002ffffb9a7 */ /* 0x0005e20008000011 */
[----:B------:R-:W-:-:S04]  /*1d50*/  ULOP3.LUT UR5, UR25, 0x2, URZ, 0xfc, !UPT ;  /* 0x0000000219057892 */ /* 0x000fc8000f8efcff */
[----:B------:R-:W-:-:S09]  /*1d60*/  UISETP.NE.AND UP0, UPT, UR5, 0x2, UPT ;  /* 0x000000020500788c */ /* 0x000fd2000bf05270 */
[----:B------:R-:W-:Y:S05]  /*1d70*/  BRA.U UP0, `(.L_x_35) ;  /* 0x0000000100047547 */ /* 0x000fea000b800000 */
[----:B------:R-:W-:Y:S05]  /*1d80*/  BPT.TRAP 0x1 ;  /* 0x000000040000795c */ /* 0x000fea0000300000 */
.L_x_35:
[----:B------:R-:W-:Y:S04]  /*1d90*/  BSSY.RECONVERGENT B0, `(.L_x_36) ;  /* 0x0000003000007945 */ /* 0x000fe80003800200 */
[----:B------:R-:W-:Y:S05]  /*1da0*/  @P2 BRA `(.L_x_37) ;  /* 0x0000000000042947 */ /* 0x000fea0003800000 */
[----:B------:R-:W-:Y:S05]  /*1db0*/  BPT.TRAP 0x1 ;  /* 0x000000040000795c */ /* 0x000fea0000300000 */
.L_x_37:
[----:B------:R-:W-:Y:S05]  /*1dc0*/  BSYNC.RECONVERGENT B0 ;  /* 0x0000000000007941 */ /* 0x000fea0003800200 */
.L_x_36:
[----:B------:R-:W-:Y:S02]  /*1dd0*/  UIADD3 UR5, UPT, UPT, UR4, 0x1, URZ ;  /* 0x0000000104057890 */ /* 0x000fe4000fffe0ff */
[----:B------:R-:W-:Y:S02]  /*1de0*/  USHF.L.U32 UR18, UR13, 0x7, URZ ;  /* 0x000000070d127899 */ /* 0x000fe400080006ff */
[----:B------:R-:W-:Y:S02]  /*1df0*/  UISETP.NE.AND UP0, UPT, UR5, 0x3, UPT ;  /* 0x000000030500788c */ /* 0x000fe4000bf05270 */
[----:B------:R-:W-:Y:S02]  /*1e00*/  UIADD3 UR13, UPT, UPT, UR13, 0x1, URZ ;  /* 0x000000010d0d7890 */ /* 0x000fe4000fffe0ff */
[----:B------:R-:W-:Y:S02]  /*1e10*/  USEL UR8, URZ, 0x1, UP0 ;  /* 0x00000001ff087887 */ /* 0x000fe40008000000 */
[----:B------:R-:W-:-:S02]  /*1e20*/  USEL UR5, UR5, URZ, UP0 ;  /* 0x000000ff05057287 */ /* 0x000fc40008000000 */
[----:B------:R-:W-:Y:S02]  /*1e30*/  UIADD3 UR14, UP0, UPT, UR28, 0x180, URZ ;  /* 0x000001801c0e7890 */ /* 0x000fe4000ff1e0ff */
[----:B------:R-:W-:Y:S01]  /*1e40*/  LOP3.LUT R12, R12, UR8, RZ, 0x3c, !PT ;  /* 0x000000080c0c7c12 */ /* 0x000fe2000f8e3cff */
[----:B------:R-:W-:Y:S02]  /*1e50*/  ULEA UR16, UR4, UR6, 0xd ;  /* 0x0000000604107291 */ /* 0x000fe4000f8e68ff */
[----:B------:R-:W-:Y:S01]  /*1e60*/  UIADD3 UR22, UP1, UPT, UR28, 0x80, URZ ;  /* 0x000000801c167890 */ /* 0x000fe2000ff3e0ff */
[----:B-1----:R-:W-:Y:S01]  /*1e70*/  SHF.L.U32 R0, R12, 0x1f, RZ ;  /* 0x0000001f0c007819 */ /* 0x002fe200000006ff */
[----:B------:R-:W-:Y:S02]  /*1e80*/  UIADD3.X UR15, UPT, UPT, URZ, UR29, URZ, UP0, !UPT ;  /* 0x0000001dff0f7290 */ /* 0x000fe400087fe4ff */
[----:B------:R-:W-:Y:S02]  /*1e90*/  ULEA UR8, UR4, UR24, 0xf ;  /* 0x0000001804087291 */ /* 0x000fe4000f8e78ff */
[----:B------:R-:W-:-:S02]  /*1ea0*/  UISETP.NE.AND UP0, UPT, UR13, UR26, UPT ;  /* 0x0000001a0d00728c */ /* 0x000fc4000bf05270 */
[----:B------:R-:W-:Y:S02]  /*1eb0*/  ULEA UR7, UR5, UR6, 0x3 ;  /* 0x0000000605077291 */ /* 0x000fe4000f8e18ff */
[----:B------:R-:W-:Y:S02]  /*1ec0*/  UIADD3 UR16, UPT, UPT, UR16, 0x6400, URZ ;  /* 0x0000640010107890 */ /* 0x000fe4000fffe0ff */
[----:B------:R-:W-:Y:S02]  /*1ed0*/  UIADD3.X UR23, UPT, UPT, URZ, UR29, URZ, UP1, !UPT ;  /* 0x0000001dff177290 */ /* 0x000fe40008ffe4ff */
[----:B------:R-:W-:Y:S01]  /*1ee0*/  UIADD3 UR8, UPT, UPT, UR6, 0xc400, UR8 ;  /* 0x0000c40006087890 */ /* 0x000fe2000fffe008 */
[----:B------:R-:W-:Y:S01]  /*1ef0*/  UMOV UR30, 0x0 ;  /* 0x00000000001e7882 */ /* 0x000fe20000000000 */
[----:B------:R-:W-:Y:S01]  /*1f00*/  UMOV UR31, 0x10000000 ;  /* 0x10000000001f7882 */ /* 0x000fe20000000000 */
[----:B------:R-:W-:Y:S01]  /*1f10*/  UMOV UR19, UR35 ;  /* 0x0000002300137c82 */ /* 0x000fe20008000000 */
[----:B------:R-:W-:Y:S01]  /*1f20*/  UMOV UR20, UR36 ;  /* 0x0000002400147c82 */ /* 0x000fe20008000000 */
[----:B------:R3:W4:Y:S01]  /*1f30*/  SYNCS.PHASECHK.TRANS64.TRYWAIT P0, [UR7+0x18], R0 ;  /* 0x00001800ff0075a7 */ /* 0x0007220008001107 */
[----:B------:R-:W-:Y:S01]  /*1f40*/  UMOV UR4, 0x30000 ;  /* 0x0003000000047882 */ /* 0x000fe20000000000 */
[----:B------:R-:W-:Y:S01]  /*1f50*/  UMOV UR12, UR36 ;  /* 0x00000024000c7c82 */ /* 0x000fe20008000000 */
[----:B------:R-:W-:Y:S01]  /*1f60*/  UMOV UR9, UR17 ;  /* 0x0000001100097c82 */ /* 0x000fe20008000000 */
[----:B------:R-:W-:Y:S01]  /*1f70*/  UMOV UR10, UR18 ;  /* 0x00000012000a7c82 */ /* 0x000fe20008000000 */
[----:B------:R-:W-:Y:S01]  /*1f80*/  UTMALDG.3D [UR16], [UR22], desc[UR30] ;  /* 0x00001e10160075b4 */ /* 0x000fe20008011000 */
[----:B------:R1:W-:Y:S02]  /*1f90*/  UTMALDG.3D.MULTICAST [UR8], [UR14], UR4, desc[UR30] ;  /* 0x00001e080e0073b4 */ /* 0x0003e40008011804 */
[----:B-1----:R-:W-:Y:S01]  /*1fa0*/  UMOV UR4, UR5 ;  /* 0x0000000500047c82 */ /* 0x002fe20008000000 */
[----:B------:R-:W-:Y:S05]  /*1fb0*/  BRA.U UP0, `(.L_x_38) ;  /* 0xfffffffd00487547 */ /* 0x000fea000b83ffff */
.L_x_32:
[C---:B------:R-:W-:Y:S01]  /*1fc0*/  LEA R3, R11.reuse, UR6, 0x3 ;  /* 0x000000060b037c11 */ /* 0x040fe2000f8e18ff */
[----:B------:R-:W-:Y:S01]  /*1fd0*/  NOP ;  /* 0x0000000000007918 */ /* 0x000fe20000000000 */
[----:B-1-3--:R-:W-:Y:S02]  /*1fe0*/  SHF.L.U32 R0, R10, 0x1f, RZ ;  /* 0x0000001f0a007819 */ /* 0x00afe400000006ff */
[----:B------:R-:W-:Y:S02]  /*1ff0*/  LEA R4, R11, UR6, 0x4 ;  /* 0x000000060b047c11 */ /* 0x000fe4000f8e20ff */
[----:B--2-4-:R-:W1:Y:S02]  /*2000*/  SYNCS.PHASECHK.TRANS64.TRYWAIT P0, [R3+URZ+0x80], R0 ;  /* 0x00008000030075a7 */ /* 0x014e6400080011ff */
[----:B-1----:R-:W-:Y:S05]  /*2010*/  @!P0 BRA `(.L_x_39) ;  /* 0x0000007800088947 */ /* 0x002fea0003800000 */
.L_x_134:
[----:B------:R-:W2:Y:S01]  /*2020*/  LDS.128 R4, [R4+0x110] ;  /* 0x0001100004047984 */ /* 0x000ea20000000c00 */
[----:B------:R-:W-:Y:S01]  /*2030*/  UISETP.GE.AND UP0, UPT, UR42, 0x1, UPT ;  /* 0x000000012a00788c */ /* 0x000fe2000bf06270 */
[----:B------:R-:W-:Y:S01]  /*2040*/  @!PT LDS RZ, [RZ] ;  /* 0x00000000fffff984 */ /* 0x000fe20000000800 */
[----:B------:R-:W-:Y:S01]  /*2050*/  @!PT LDS RZ, [RZ] ;  /* 0x00000000fffff984 */ /* 0x000fe20000000800 */
[----:B------:R-:W-:Y:S01]  /*2060*/  @!PT LDS RZ, [RZ] ;  /* 0x00000000fffff984 */ /* 0x000fe20000000800 */
[----:B------:R-:W-:Y:S01]  /*2070*/  @!PT LDS RZ, [RZ] ;  /* 0x00000000fffff984 */ /* 0x000fe20000000800 */
[----:B------:R3:W-:Y:S06]  /*2080*/  MEMBAR.ALL.CTA ;  /* 0x0000000000007992 */ /* 0x0007ec0000008000 */
[----:B---3--:R-:W3:Y:S01]  /*2090*/  FENCE.VIEW.ASYNC.S ;  /* 0x00000000000073c6 */ /* 0x008ee20000000000 */
[----:B--2---:R-:W-:-:S13]  /*20a0*/  LOP3.LUT P0, RZ, R6, 0x1, RZ, 0xc0, !PT ;  /* 0x0000000106ff7812 */ /* 0x004fda000780c0ff */
[----:B---3--:R-:W-:Y:S01]  /*20b0*/  VOTEU.ANY UP1, P0 ;  /* 0x0000000000ff7886 */ /* 0x008fe20000020100 */
[----:B------:R-:W-:-:S13]  /*20c0*/  PLOP3.LUT P0, PT, PT, PT, UP1, 0x80, 0x8 ;  /* 0x000000000008781c */ /* 0x000fda0003f0f018 */
[----:B-1----:R-:W-:Y:S02]  /*20d0*/  @P0 LOP3.LUT R0, R5, 0xffff, RZ, 0xc0, !PT ;  /* 0x0000ffff05000812 */ /* 0x002fe400078ec0ff */
[----:B------:R-:W-:Y:S02]  /*20e0*/  @P0 MOV R2, R4 ;  /* 0x0000000400020202 */ /* 0x000fe40000000f00 */
[----:B------:R-:W-:Y:S01]  /*20f0*/  @P0 R2UR UR7, R0 ;  /* 0x00000000000702ca */ /* 0x000fe200000e0000 */
[----:B------:R-:W-:Y:S01]  /*2100*/  VIADD R0, R3, 0x90 ;  /* 0x0000009003007836 */ /* 0x000fe20000000000 */
[----:B------:R-:W-:Y:S02]  /*2110*/  @P0 SHF.R.U32.HI R4, RZ, 0x10, R5 ;  /* 0x00000010ff040819 */ /* 0x000fe40000011605 */
[----:B------:R-:W-:Y:S02]  /*2120*/  @P0 R2UR UR8, R2 ;  /* 0x00000000020802ca */ /* 0x000fe400000e0000 */
[----:B------:R-:W-:-:S02]  /*2130*/  PRMT R0, RZ, 0x654, R0 ;  /* 0x00000654ff007816 */ /* 0x000fc40000000000 */
[----:B------:R-:W-:Y:S02]  /*2140*/  @P0 R2UR UR4, R4 ;  /* 0x00000000040402ca */ /* 0x000fe400000e0000 */
[----:B------:R1:W-:Y:S03]  /*2150*/  SYNCS.ARRIVE.TRANS64.RED.A1T0 RZ, [R0+URZ], RZ ;  /* 0x000000ff00ff79a7 */ /* 0x0003e600081004ff */
[----:B------:R-:W-:-:S04]  /*2160*/  @UP1 UMOV UR27, UR7 ;  /* 0x00000007001b1c82 */ /* 0x000fc80008000000 */
[----:B------:R-:W-:-:S04]  /*2170*/  @UP1 UMOV UR37, UR8 ;  /* 0x0000000800251c82 */ /* 0x000fc80008000000 */
[----:B------:R-:W-:Y:S01]  /*2180*/  @UP1 UMOV UR36, UR4 ;  /* 0x0000000400241c82 */ /* 0x000fe20008000000 */
[----:B------:R-:W-:Y:S05]  /*2190*/  BRA.U !UP0, `(.L_x_40) ;  /* 0x0000000108d47547 */ /* 0x000fea000b800000 */
[----:B------:R-:W2:Y:S01]  /*21a0*/  LDCU.128 UR12, c[0x0][0xb10] ;  /* 0x00016200ff0c77ac */ /* 0x000ea20008000c00 */
[----:B------:R-:W3:Y:S01]  /*21b0*/  LDCU UR26, c[0x0][0xb20] ;  /* 0x00016400ff1a77ac */ /* 0x000ee20008000800 */
[----:B------:R-:W4:Y:S01]  /*21c0*/  LDCU UR20, c[0x0][0xb0c] ;  /* 0x00016180ff1477ac */ /* 0x000f220008000800 */
[----:B------:R-:W1:Y:S01]  /*21d0*/  LDCU.64 UR10, c[0x0][0xb28] ;  /* 0x00016500ff0a77ac */ /* 0x000e620008000a00 */
[----:B------:R-:W-:Y:S02]  /*21e0*/  UISETP.NE.AND UP3, UPT, UR42, 0x1, UPT ;  /* 0x000000012a00788c */ /* 0x000fe4000bf65270 */
[----:B--2---:R-:W-:Y:S02]  /*21f0*/  UIMAD.WIDE.U32 UR16, UR38, UR15, URZ ;  /* 0x0000000f261072a5 */ /* 0x004fe4000f8e00ff */
[----:B------:R-:W-:Y:S02]  /*2200*/  UIMAD.WIDE.U32 UR8, UR39, UR12, URZ ;  /* 0x0000000c270872a5 */ /* 0x000fe4000f8e00ff */
[----:B------:R-:W-:-:S02]  /*2210*/  UISETP.NE.AND UP0, UPT, UR14, 0x1, UPT ;  /* 0x000000010e00788c */ /* 0x000fc4000bf05270 */
[----:B------:R-:W-:Y:S01]  /*2220*/  UIMAD.WIDE.U32 UR22, UR27, UR15, URZ ;  /* 0x0000000f1b1672a5 */ /* 0x000fe2000f8e00ff */
[----:B------:R-:W-:Y:S02]  /*2230*/  UMOV UR16, UR17 ;  /* 0x0000001100107c82 */ /* 0x000fe40008000000 */
[----:B------:R-:W-:Y:S01]  /*2240*/  UMOV UR8, UR9 ;  /* 0x0000000900087c82 */ /* 0x000fe20008000000 */
[----:B---3--:R-:W-:Y:S02]  /*2250*/  USHF.R.U32.HI UR16, URZ, UR26, UR16 ;  /* 0x0000001aff107299 */ /* 0x008fe40008011610 */
[----:B----4-:R-:W-:Y:S02]  /*2260*/  UISETP.NE.AND UP2, UPT, UR20, 0x1, UPT ;  /* 0x000000011400788c */ /* 0x010fe4000bf45270 */
[----:B------:R-:W-:Y:S02]  /*2270*/  USHF.R.U32.HI UR8, URZ, UR13, UR8 ;  /* 0x0000000dff087299 */ /* 0x000fe40008011608 */
[----:B------:R-:W-:-:S02]  /*2280*/  USEL UR7, UR38, UR16, !UP0 ;  /* 0x0000001026077287 */ /* 0x000fc4000c000000 */
[----:B------:R-:W-:Y:S02]  /*2290*/  USEL UR8, UR39, UR8, !UP2 ;  /* 0x0000000827087287 */ /* 0x000fe4000d000000 */
[----:B-1----:R-:W-:Y:S01]  /*22a0*/  UIMAD.WIDE.U32 UR16, UR7, UR10, URZ ;  /* 0x0000000a071072a5 */ /* 0x002fe2000f8e00ff */
[----:B------:R-:W-:Y:S01]  /*22b0*/  UMOV UR4, UR23 ;  /* 0x0000001700047c82 */ /* 0x000fe20008000000 */
[----:B------:R-:W-:Y:S02]  /*22c0*/  UIMAD.WIDE.U32 UR18, UR37, UR12, URZ ;  /* 0x0000000c251272a5 */ /* 0x000fe4000f8e00ff */
[----:B------:R-:W-:-:S03]  /*22d0*/  UIMAD.WIDE.U32 UR22, UR8, UR10, URZ ;  /* 0x0000000a081672a5 */ /* 0x000fc6000f8e00ff */
[----:B------:R-:W-:Y:S01]  /*22e0*/  UMOV UR16, UR17 ;  /* 0x0000001100107c82 */ /* 0x000fe20008000000 */
[----:B------:R-:W-:Y:S02]  /*22f0*/  USHF.R.U32.HI UR4, URZ, UR26, UR4 ;  /* 0x0000001aff047299 */ /* 0x000fe40008011604 */
[----:B------:R-:W-:Y:S01]  /*2300*/  @UP3 USHF.R.U32.HI UR7, URZ, UR11, UR16 ;  /* 0x0000000bff073299 */ /* 0x000fe20008011610 */
[----:B------:R-:W-:Y:S01]  /*2310*/  UMOV UR18, UR19 ;  /* 0x0000001300127c82 */ /* 0x000fe20008000000 */
[----:B------:R-:W-:Y:S01]  /*2320*/  UMOV UR22, UR23 ;  /* 0x0000001700167c82 */ /* 0x000fe20008000000 */
[----:B------:R-:W-:Y:S02]  /*2330*/  USHF.R.U32.HI UR13, URZ, UR13, UR18 ;  /* 0x0000000dff0d7299 */ /* 0x000fe40008011612 */
[----:B------:R-:W-:Y:S02]  /*2340*/  USEL UR4, UR27, UR4, !UP0 ;  /* 0x000000041b047287 */ /* 0x000fe4000c000000 */
[----:B------:R-:W-:-:S02]  /*2350*/  @UP3 USHF.R.U32.HI UR8, URZ, UR11, UR22 ;  /* 0x0000000bff083299 */ /* 0x000fc40008011616 */
[----:B------:R-:W-:Y:S02]  /*2360*/  UIMAD UR9, UR42, UR7, URZ ;  /* 0x000000072a0972a4 */ /* 0x000fe4000f8e02ff */
[----:B------:R-:W-:Y:S02]  /*2370*/  USEL UR7, UR37, UR13, !UP2 ;  /* 0x0000000d25077287 */ /* 0x000fe4000d000000 */
[----:B------:R-:W-:Y:S02]  /*2380*/  UIMAD UR12, UR42, UR8, URZ ;  /* 0x000000082a0c72a4 */ /* 0x000fe4000f8e02ff */
[----:B------:R-:W-:Y:S02]  /*2390*/  UISETP.GE.AND UP0, UPT, UR4, UR9, UPT ;  /* 0x000000090400728c */ /* 0x000fe4000bf06270 */
[----:B------:R-:W-:Y:S02]  /*23a0*/  UIMAD.WIDE.U32 UR16, UR4, UR10, URZ ;  /* 0x0000000a041072a5 */ /* 0x000fe4000f8e00ff */
[----:B------:R-:W-:-:S02]  /*23b0*/  UISETP.GE.OR UP0, UPT, UR7, UR12, UP0 ;  /* 0x0000000c0700728c */ /* 0x000fc40008706670 */
[----:B------:R-:W-:Y:S02]  /*23c0*/  UIMAD.WIDE.U32 UR12, UR7, UR10, URZ ;  /* 0x0000000a070c72a5 */ /* 0x000fe4000f8e00ff */
[----:B------:R-:W-:Y:S01]  /*23d0*/  UIADD3 UR15, UPT, UPT, -UR4, URZ, URZ ;  /* 0x000000ff040f7290 */ /* 0x000fe2000fffe1ff */
[----:B------:R-:W-:Y:S01]  /*23e0*/  UMOV UR10, UR17 ;  /* 0x00000011000a7c82 */ /* 0x000fe20008000000 */
[----:B------:R-:W-:Y:S02]  /*23f0*/  UIADD3 UR12, UPT, UPT, -UR7, URZ, URZ ;  /* 0x000000ff070c7290 */ /* 0x000fe4000fffe1ff */
[----:B------:R-:W-:-:S03]  /*2400*/  USHF.R.U32.HI UR10, URZ, UR11, UR10 ;  /* 0x0000000bff0a7299 */ /* 0x000fc6000801160a */
[----:B------:R-:W-:Y:S01]  /*2410*/  @!UP0 UMOV UR9, UR13 ;  /* 0x0000000d00098c82 */ /* 0x000fe20008000000 */
[----:B------:R-:W-:Y:S02]  /*2420*/  UIMAD UR15, UR14, UR15, UR27 ;  /* 0x0000000f0e0f72a4 */ /* 0x000fe4000f8e021b */
[----:B------:R-:W-:Y:S02]  /*2430*/  USEL UR10, UR4, UR10, !UP3 ;  /* 0x0000000a040a7287 */ /* 0x000fe4000d800000 */
[----:B------:R-:W-:Y:S02]  /*2440*/  @!UP0 USHF.R.U32.HI UR9, URZ, UR11, UR9 ;  /* 0x0000000bff098299 */ /* 0x000fe40008011609 */
[----:B------:R-:W-:Y:S02]  /*2450*/  UIADD3 UR11, UPT, UPT, -UR10, URZ, URZ ;  /* 0x000000ff0a0b7290 */ /* 0x000fe4000fffe1ff */
[----:B------:R-:W-:Y:S02]  /*2460*/  @!UP0 USEL UR9, UR7, UR9, !UP3 ;  /* 0x0000000907098287 */ /* 0x000fe4000d800000 */
[----:B------:R-:W-:-:S02]  /*2470*/  UIMAD UR11, UR42, UR11, UR4 ;  /* 0x0000000b2a0b72a4 */ /* 0x000fc4000f8e0204 */
[----:B------:R-:W-:Y:S02]  /*2480*/  @!UP0 UIADD3 UR10, UPT, UPT, UR10, -UR9, URZ ;  /* 0x800000090a0a8290 */ /* 0x000fe4000fffe0ff */
[----:B------:R-:W-:Y:S02]  /*2490*/  @!UP0 UIMAD UR9, UR11, UR8, UR9 ;  /* 0x000000080b0982a4 */ /* 0x000fe4000f8e0209 */
[----:B------:R-:W-:Y:S02]  /*24a0*/  @!UP0 UIMAD UR4, UR42, UR10, UR7 ;  /* 0x0000000a2a0482a4 */ /* 0x000fe4000f8e0207 */
[----:B------:R-:W-:Y:S02]  /*24b0*/  UIMAD UR8, UR20, UR12, UR37 ;  /* 0x0000000c140872a4 */ /* 0x000fe4000f8e0225 */
[----:B------:R-:W-:Y:S01]  /*24c0*/  UIMAD UR27, UR4, UR14, UR15 ;  /* 0x0000000e041b72a4 */ /* 0x000fe2000f8e020f */
[----:B------:R-:W-:Y:S02]  /*24d0*/  @!UP0 UMOV UR7, UR9 ;  /* 0x0000000900078c82 */ /* 0x000fe40008000000 */
[----:B------:R-:W-:-:S12]  /*24e0*/  UIMAD UR37, UR7, UR20, UR8 ;  /* 0x00000014072572a4 */ /* 0x000fd8000f8e0208 */
.L_x_40:
[----:B------:R-:W2:Y:S02]  /*24f0*/  LDCU UR4, c[0x0][0xb30] ;  /* 0x00016600ff0477ac */ /* 0x000ea40008000800 */
[----:B--2---:R-:W-:-:S09]  /*2500*/  UISETP.NE.AND UP0, UPT, UR4, 0x1, UPT ;  /* 0x000000010400788c */ /* 0x004fd2000bf05270 */
[----:B------:R-:W-:Y:S05]  /*2510*/  BRA.U UP0, `(.L_x_41) ;  /* 0x0000000100447547 */ /* 0x000fea000b800000 */
[----:B------:R-:W2:Y:S01]  /*2520*/  LDCU.128 UR12, c[0x0][0xb10] ;  /* 0x00016200ff0c77ac */ /* 0x000ea20008000c00 */
[----:B------:R-:W3:Y:S01]  /*2530*/  LDCU UR16, c[0x0][0xb0c] ;  /* 0x00016180ff1077ac */ /* 0x000ee20008000800 */
[----:B------:R-:W4:Y:S01]  /*2540*/  LDCU UR17, c[0x0][0xb20] ;  /* 0x00016400ff1177ac */ /* 0x000f220008000800 */
[----:B--2---:R-:W-:Y:S02]  /*2550*/  UIMAD.WIDE.U32 UR10, UR37, UR12, URZ ;  /* 0x0000000c250a72a5 */ /* 0x004fe4000f8e00ff */
[----:B------:R-:W-:Y:S02]  /*2560*/  UIMAD.WIDE.U32 UR8, UR27, UR15, URZ ;  /* 0x0000000f1b0872a5 */ /* 0x000fe4000f8e00ff */
[----:B---3--:R-:W-:Y:S02]  /*2570*/  UISETP.NE.AND UP2, UPT, UR16, 0x1, UPT ;  /* 0x000000011000788c */ /* 0x008fe4000bf45270 */
[----:B------:R-:W-:Y:S01]  /*2580*/  UISETP.NE.AND UP0, UPT, UR14, 0x1, UPT ;  /* 0x000000010e00788c */ /* 0x000fe2000bf05270 */
[----:B------:R-:W-:-:S02]  /*2590*/  UMOV UR7, UR11 ;  /* 0x0000000b00077c82 */ /* 0x000fc40008000000 */
[----:B------:R-:W-:Y:S01]  /*25a0*/  UMOV UR4, UR9 ;  /* 0x0000000900047c82 */ /* 0x000fe20008000000 */
[----:B------:R-:W-:Y:S02]  /*25b0*/  USHF.R.U32.HI UR7, URZ, UR13, UR7 ;  /* 0x0000000dff077299 */ /* 0x000fe40008011607 */
[----:B----4-:R-:W-:Y:S02]  /*25c0*/  USHF.R.U32.HI UR4, URZ, UR17, UR4 ;  /* 0x00000011ff047299 */ /* 0x010fe40008011604 */
[----:B------:R-:W-:Y:S02]  /*25d0*/  USEL UR7, UR37, UR7, !UP2 ;  /* 0x0000000725077287 */ /* 0x000fe4000d000000 */
[----:B------:R-:W-:-:S04]  /*25e0*/  USEL UR4, UR27, UR4, !UP0 ;  /* 0x000000041b047287 */ /* 0x000fc8000c000000 */
[----:B------:R-:W-:Y:S02]  /*25f0*/  UIADD3 UR8, UPT, UPT, UR7, -UR4, URZ ;  /* 0x8000000407087290 */ /* 0x000fe4000fffe0ff */
[----:B------:R-:W-:Y:S02]  /*2600*/  UIADD3 UR4, UPT, UPT, -UR7, UR4, URZ ;  /* 0x0000000407047290 */ /* 0x000fe4000fffe1ff */
[----:B------:R-:W-:Y:S02]  /*2610*/  UIMAD UR27, UR8, UR14, UR27 ;  /* 0x0000000e081b72a4 */ /* 0x000fe4000f8e021b */
[----:B------:R-:W-:-:S12]  /*2620*/  UIMAD UR37, UR4, UR16, UR37 ;  /* 0x00000010042572a4 */ /* 0x000fd8000f8e0225 */
.L_x_41:
[----:B------:R-:W-:Y:S01]  /*2630*/  VIADD R11, R11, 0x1 ;  /* 0x000000010b0b7836 */ /* 0x000fe20000000000 */
[----:B------:R-:W-:Y:S02]  /*2640*/  R2UR UR7, R77 ;  /* 0x000000004d0772ca */ /* 0x000fe400000e0000 */
[----:B------:R-:W-:Y:S02]  /*2650*/  R2UR UR4, R76 ;  /* 0x000000004c0472ca */ /* 0x000fe400000e0000 */
[C---:B------:R-:W-:Y:S02]  /*2660*/  ISETP.NE.AND P0, PT, R11.reuse, 0x2, PT ;  /* 0x000000020b00780c */ /* 0x040fe40003f05270 */
[----:B------:R-:W-:Y:S02]  /*2670*/  PLOP3.LUT P1, PT, PT, PT, PT, 0x80, 0x8 ;  /* 0x000000000008781c */ /* 0x000fe40003f2f070 */
[----:B-1----:R-:W-:Y:S02]  /*2680*/  SEL R0, RZ, 0x1, P0 ;  /* 0x00000001ff007807 */ /* 0x002fe40000000000 */
[----:B------:R-:W-:-:S02]  /*2690*/  SEL R11, R11, RZ, P0 ;  /* 0x000000ff0b0b7207 */ /* 0x000fc40000000000 */
[----:B------:R-:W-:Y:S01]  /*26a0*/  LOP3.LUT R10, R10, R0, RZ, 0x3c, !PT ;  /* 0x000000000a0a7212 */ /* 0x000fe200078e3cff */
[----:B------:R-:W-:Y:S02]  /*26b0*/  UIADD3 UR30, UPT, UPT, UR37, UR7, URZ ;  /* 0x00000007251e7290 */ /* 0x000fe4000fffe0ff */
[----:B------:R-:W-:Y:S01]  /*26c0*/  UIADD3 UR31, UPT, UPT, UR27, UR4, URZ ;  /* 0x000000041b1f7290 */ /* 0x000fe2000fffe0ff */
[----:B------:R-:W-:Y:S11]  /*26d0*/  BRA.U UP1, `(.L_x_42) ;  /* 0xfffffff1013c7547 */ /* 0x000ff6000b83ffff */
[----:B------:R-:W-:Y:S01]  /*26e0*/  UIADD3 UR6, UPT, UPT, UR6, 0x18, URZ ;  /* 0x0000001806067890 */ /* 0x000fe2000fffe0ff */
[----:B------:R-:W-:-:S03]  /*26f0*/  SHF.L.U32 R2, R12, 0x1f, RZ ;  /* 0x0000001f0c027819 */ /* 0x000fc600000006ff */
[----:B------:R-:W-:-:S09]  /*2700*/  ULEA UR4, UR5, UR6, 0x3 ;  /* 0x0000000605047291 */ /* 0x000fd2000f8e18ff */
[----:B------:R-:W1:Y:S02]  /*2710*/  SYNCS.PHASECHK.TRANS64.TRYWAIT P0, [UR4], R2 ;  /* 0x00000002ff0075a7 */ /* 0x000e640008001104 */
[----:B-1----:R-:W-:Y:S05]  /*2720*/  @!P0 BRA `(.L_x_43) ;  /* 0x0000007000588947 */ /* 0x002fea0003800000 */
.L_x_136:
[----:B------:R-:W-:-:S04]  /*2730*/  UIADD3 UR4, UPT, UPT, UR5, 0x1, URZ ;  /* 0x0000000105047890 */ /* 0x000fc8000fffe0ff */
[----:B------:R-:W-:-:S04]  /*2740*/  UISETP.NE.AND UP0, UPT, UR4, 0x3, UPT ;  /* 0x000000030400788c */ /* 0x000fc8000bf05270 */
[----:B------:R-:W-:Y:S02]  /*2750*/  USEL UR7, URZ, 0x1, UP0 ;  /* 0x00000001ff077887 */ /* 0x000fe40008000000 */
[----:B------:R-:W-:-:S04]  /*2760*/  USEL UR4, UR4, URZ, UP0 ;  /* 0x000000ff04047287 */ /* 0x000fc80008000000 */
[----:B------:R-:W-:Y:S01]  /*2770*/  ULEA UR5, UR4, UR6, 0x3 ;  /* 0x0000000604057291 */ /* 0x000fe2000f8e18ff */
[----:B------:R-:W-:-:S04]  /*2780*/  LOP3.LUT R12, R12, UR7, RZ, 0x3c, !PT ;  /* 0x000000070c0c7c12 */ /* 0x000fc8000f8e3cff */
[----:B-1----:R-:W-:-:S04]  /*2790*/  SHF.L.U32 R2, R12, 0x1f, RZ ;  /* 0x0000001f0c027819 */ /* 0x002fc800000006ff */
[----:B------:R-:W1:Y:S02]  /*27a0*/  SYNCS.PHASECHK.TRANS64.TRYWAIT P0, [UR5], R2 ;  /* 0x00000002ff0075a7 */ /* 0x000e640008001105 */
[----:B-1----:R-:W-:Y:S05]  /*27b0*/  @!P0 BRA `(.L_x_44) ;  /* 0x00000070004c8947 */ /* 0x002fea0003800000 */
.L_x_138:
[----:B------:R-:W-:-:S04]  /*27c0*/  UIADD3 UR4, UPT, UPT, UR4, 0x1, URZ ;  /* 0x0000000104047890 */ /* 0x000fc8000fffe0ff */
[----:B------:R-:W-:-:S04]  /*27d0*/  UISETP.NE.AND UP0, UPT, UR4, 0x3, UPT ;  /* 0x000000030400788c */ /* 0x000fc8000bf05270 */
[----:B------:R-:W-:Y:S02]  /*27e0*/  USEL UR5, URZ, 0x1, UP0 ;  /* 0x00000001ff057887 */ /* 0x000fe40008000000 */
[----:B------:R-:W-:-:S04]  /*27f0*/  USEL UR4, UR4, URZ, UP0 ;  /* 0x000000ff04047287 */ /* 0x000fc80008000000 */
[----:B------:R-:W-:Y:S01]  /*2800*/  ULEA UR4, UR4, UR6, 0x3 ;  /* 0x0000000604047291 */ /* 0x000fe2000f8e18ff */
[----:B-1----:R-:W-:-:S04]  /*2810*/  LOP3.LUT R2, R12, UR5, RZ, 0x3c, !PT ;  /* 0x000000050c027c12 */ /* 0x002fc8000f8e3cff */
[----:B------:R-:W-:Y:S01]  /*2820*/  SHF.L.U32 R2, R2, 0x1f, RZ ;  /* 0x0000001f02027819 */ /* 0x000fe200000006ff */
[----:B------:R-:W-:-:S07]  /*2830*/  IMAD.U32 R0, RZ, RZ, UR4 ;  /* 0x00000004ff007e24 */ /* 0x000fce000f8e00ff */
.L_x_45:
[----:B-1----:R1:W2:Y:S02]  /*2840*/  SYNCS.PHASECHK.TRANS64.TRYWAIT P0, [R0+URZ], R2 ;  /* 0x00000002000075a7 */ /* 0x0022a400080011ff */
[----:B--2---:R-:W-:Y:S05]  /*2850*/  @!P0 NANOSLEEP.SYNCS 0x989680 ;  /* 0x009896800000895d */ /* 0x004fea0003900000 */
[----:B------:R-:W2:Y:S02]  /*2860*/  @!P0 SYNCS.PHASECHK.TRANS64 P0, [R0+URZ], R2 ;  /* 0x00000002000085a7 */ /* 0x000ea400080010ff */
[----:B--2---:R-:W-:Y:S05]  /*2870*/  @P0 EXIT ;  /* 0x000000000000094d */ /* 0x004fea0003800000 */
[----:B------:R-:W-:Y:S05]  /*2880*/  BRA `(.L_x_45) ;  /* 0xfffffffc00ec7947 */ /* 0x000fea000383ffff */
.L_x_22:
[----:B------:R-:W-:-:S04]  /*2890*/  UISETP.NE.AND UP0, UPT, UR45, URZ, UPT ;  /* 0x000000ff2d00728c */ /* 0x000fc8000bf05270 */
[----:B------:R-:W-:-:S09]  /*28a0*/  UISETP.NE.OR UP0, UPT, UR18, 0x1, UP0 ;  /* 0x000000011200788c */ /* 0x000fd20008705670 */
[----:B------:R-:W-:Y:S05]  /*28b0*/  BRA.U UP0, `(.L_x_46) ;  /* 0x0000000500487547 */ /* 0x000fea000b800000 */
[----:B------:R-:W-:Y:S01]  /*28c0*/  ISETP.GE.U32.AND P2, PT, R0, 0x2, PT ;  /* 0x000000020000780c */ /* 0x000fe20003f46070 */
[----:B------:R-:W-:Y:S01]  /*28d0*/  IMAD.MOV.U32 R12, RZ, RZ, 0x1 ;  /* 0x00000001ff0c7424 */ /* 0x000fe200078e00ff */
[----:B------:R-:W-:Y:S02]  /*28e0*/  CS2R R10, SRZ ;  /* 0x00000000000a7805 */ /* 0x000fe4000001ff00 */
[----:B------:R-:W-:Y:S01]  /*28f0*/  CS2R R8, SRZ ;  /* 0x0000000000087805 */ /* 0x000fe2000001ff00 */
[----:B------:R-:W-:Y:S01]  /*2900*/  UMOV UR6, 0x400 ;  /* 0x0000040000067882 */ /* 0x000fe20000000000 */
[----:B------:R-:W-:Y:S01]  /*2910*/  UMOV UR5, URZ ;  /* 0x000000ff00057c82 */ /* 0x000fe20008000000 */
[----:B------:R-:W-:-:S12]  /*2920*/  ULEA UR6, UR45, UR6, 0x18 ;  /* 0x000000062d067291 */ /* 0x000fd8000f8ec0ff */
.L_x_50:
[----:B------:R-:W-:Y:S02]  /*2930*/  LEA R2, R8, UR6, 0x3 ;  /* 0x0000000608027c11 */ /* 0x000fe4000f8e18ff */
[----:B------:R-:W-:-:S03]  /*2940*/  SHF.L.U32 R4, R9, 0x1f, RZ ;  /* 0x0000001f09047819 */ /* 0x000fc600000006ff */
[----:B------:R-:W-:Y:S01]  /*2950*/  VIADD R5, R2, 0xf0 ;  /* 0x000000f002057836 */ /* 0x000fe20000000000 */
[----:B------:R-:W2:Y:S02]  /*2960*/  SYNCS.PHASECHK.TRANS64.TRYWAIT P0, [R2+URZ+0xe0], R4 ;  /* 0x0000e004020075a7 */ /* 0x000ea400080011ff */
[----:B--2---:R-:W-:Y:S05]  /*2970*/  @!P0 BRA `(.L_x_47) ;  /* 0x0000006c00f48947 */ /* 0x004fea0003800000 */
.L_x_139:
[----:B------:R-:W-:Y:S01]  /*2980*/  ULEA UR4, UR5, UR6, 0x3 ;  /* 0x0000000605047291 */ /* 0x000fe2000f8e18ff */
[----:B--2---:R-:W-:Y:S01]  /*2990*/  PRMT R2, RZ, 0x654, R5 ;  /* 0x00000654ff027816 */ /* 0x004fe20000000005 */
[----:B------:R-:W-:Y:S01]  /*29a0*/  @!P2 IMAD.MOV.U32 R4, RZ, RZ, 0x10 ;  /* 0x00000010ff04a424 */ /* 0x000fe200078e00ff */
[----:B------:R-:W-:Y:S01]  /*29b0*/  SHF.L.U32 R5, R12, 0x1f, RZ ;  /* 0x0000001f0c057819 */ /* 0x000fe200000006ff */
[----:B------:R-:W-:Y:S01]  /*29c0*/  UIADD3 UR7, UPT, UPT, UR4, 0x80, URZ ;  /* 0x0000008004077890 */ /* 0x000fe2000fffe0ff */
[----:B------:R2:W-:Y:S05]  /*29d0*/  SYNCS.ARRIVE.TRANS64.RED.A1T0 RZ, [R2+URZ], RZ ;  /* 0x000000ff02ff79a7 */ /* 0x0005ea00081004ff */
[----:B------:R-:W-:Y:S01]  /*29e0*/  IMAD.U32 R6, RZ, RZ, UR7 ;  /* 0x00000007ff067e24 */ /* 0x000fe2000f8e00ff */
[----:B------:R-:W3:Y:S04]  /*29f0*/  SYNCS.PHASECHK.TRANS64.TRYWAIT P0, [UR4+0x90], R5 ;  /* 0x00009005ff0075a7 */ /* 0x000ee80008001104 */
[----:B------:R-:W-:Y:S01]  /*2a00*/  PRMT R6, R0, 0x654, R6 ;  /* 0x0000065400067816 */ /* 0x000fe20000000006 */
[----:B--23--:R-:W-:Y:S06]  /*2a10*/  @!P0 BRA `(.L_x_48) ;  /* 0x0000006c00e08947 */ /* 0x00cfec0003800000 */
.L_x_141:
[----:B------:R-:W-:Y:S01]  /*2a20*/  ULEA UR8, UR5, UR6, 0x4 ;  /* 0x0000000605087291 */ /* 0x000fe2000f8e20ff */
[----:B------:R-:W-:Y:S01]  /*2a30*/  SEL R3, R6, R3, !P2 ;  /* 0x0000000306037207 */ /* 0x000fe20005000000 */
[----:B------:R-:W-:Y:S01]  /*2a40*/  UIADD3 UR9, UPT, UPT, UR4, 0x80, URZ ;  /* 0x0000008004097890 */ /* 0x000fe2000fffe0ff */
[----:B--2---:R-:W-:Y:S01]  /*2a50*/  LEA R2, R11, UR6, 0x3 ;  /* 0x000000060b027c11 */ /* 0x004fe2000f8e18ff */
[----:B------:R-:W-:Y:S01]  /*2a60*/  UIADD3 UR8, UPT, UPT, UR8, 0x110, URZ ;  /* 0x0000011008087890 */ /* 0x000fe2000fffe0ff */
[----:B------:R2:W-:Y:S01]  /*2a70*/  @!P2 SYNCS.ARRIVE.TRANS64.RED RZ, [R3+URZ], R4 ;  /* 0x0000000403ffa9a7 */ /* 0x0005e200080004ff */
[----:B------:R-:W-:Y:S01]  /*2a80*/  UIADD3 UR4, UPT, UPT, UR5, 0x1, URZ ;  /* 0x0000000105047890 */ /* 0x000fe2000fffe0ff */
[----:B------:R-:W-:-:S03]  /*2a90*/  VIADD R8, R8, 0x1 ;  /* 0x0000000108087836 */ /* 0x000fc60000000000 */
[----:B------:R-:W-:Y:S02]  /*2aa0*/  UISETP.NE.AND UP0, UPT, UR4, 0x2, UPT ;  /* 0x000000020400788c */ /* 0x000fe4000bf05270 */
[----:B------:R-:W-:Y:S01]  /*2ab0*/  ISETP.NE.AND P0, PT, R8, 0x2, PT ;  /* 0x000000020800780c */ /* 0x000fe20003f05270 */
[----:B------:R-:W-:Y:S06]  /*2ac0*/  UGETNEXTWORKID.BROADCAST [UR8], [UR9] ;  /* 0x00000000080073ca */ /* 0x000fec0008000100 */
[----:B------:R-:W-:Y:S02]  /*2ad0*/  USEL UR7, URZ, 0x1, UP0 ;  /* 0x00000001ff077887 */ /* 0x000fe40008000000 */
[----:B------:R-:W-:-:S04]  /*2ae0*/  USEL UR5, UR4, URZ, UP0 ;  /* 0x000000ff04057287 */ /* 0x000fc80008000000 */
[----:B------:R-:W-:Y:S02]  /*2af0*/  LOP3.LUT R12, R12, UR7, RZ, 0x3c, !PT ;  /* 0x000000070c0c7c12 */ /* 0x000fe4000f8e3cff */
[----:B--2---:R-:W-:-:S04]  /*2b00*/  SHF.L.U32 R4, R10, 0x1f, RZ ;  /* 0x0000001f0a047819 */ /* 0x004fc800000006ff */
[----:B------:R-:W2:Y:S02]  /*2b10*/  SYNCS.PHASECHK.TRANS64.TRYWAIT P1, [R2+URZ+0x80], R4 ;  /* 0x00008004020075a7 */ /* 0x000ea400080211ff */
[----:B--2---:R-:W-:Y:S05]  /*2b20*/  @!P1 BRA `(.L_x_49) ;  /* 0x0000006c00b49947 */ /* 0x004fea0003800000 */
.L_x_142:
[C---:B--2---:R-:W-:Y:S01]  /*2b30*/  LEA R4, R11.reuse, UR6, 0x4 ;  /* 0x000000060b047c11 */ /* 0x044fe2000f8e20ff */
[----:B------:R-:W-:Y:S01]  /*2b40*/  VIADD R2, R2, 0x90 ;  /* 0x0000009002027836 */ /* 0x000fe20000000000 */
[----:B------:R-:W-:Y:S01]  /*2b50*/  SEL R8, R8, RZ, P0 ;  /* 0x000000ff08087207 */ /* 0x000fe20000000000 */
[----:B------:R-:W-:-:S03]  /*2b60*/  VIADD R11, R11, 0x1 ;  /* 0x000000010b0b7836 */ /* 0x000fc60000000000 */
[----:B------:R-:W2:Y:S01]  /*2b70*/  LDS.128 R4, [R4+0x110] ;  /* 0x0001100004047984 */ /* 0x000ea20000000c00 */
[----:B------:R-:W-:Y:S02]  /*2b80*/  PRMT R2, RZ, 0x654, R2 ;  /* 0x00000654ff027816 */ /* 0x000fe40000000002 */
[C---:B------:R-:W-:Y:S01]  /*2b90*/  ISETP.NE.AND P1, PT, R11.reuse, 0x2, PT ;  /* 0x000000020b00780c */ /* 0x040fe20003f25270 */
[----:B------:R-:W-:Y:S01]  /*2ba0*/  @!PT LDS RZ, [RZ] ;  /* 0x00000000fffff984 */ /* 0x000fe20000000800 */
[----:B------:R-:W-:Y:S01]  /*2bb0*/  @!PT LDS RZ, [RZ] ;  /* 0x00000000fffff984 */ /* 0x000fe20000000800 */
[----:B------:R-:W-:Y:S01]  /*2bc0*/  @!PT LDS RZ, [RZ] ;  /* 0x00000000fffff984 */ /* 0x000fe20000000800 */
[----:B------:R-:W-:Y:S01]  /*2bd0*/  @!PT LDS RZ, [RZ] ;  /* 0x00000000fffff984 */ /* 0x000fe20000000800 */
[----:B------:R3:W-:Y:S06]  /*2be0*/  MEMBAR.ALL.CTA ;  /* 0x0000000000007992 */ /* 0x0007ec0000008000 */
[----:B---3--:R-:W3:Y:S01]  /*2bf0*/  FENCE.VIEW.ASYNC.S ;  /* 0x00000000000073c6 */ /* 0x008ee20000000000 */
[----:B------:R-:W-:Y:S01]  /*2c00*/  SEL R11, R11, RZ, P1 ;  /* 0x000000ff0b0b7207 */ /* 0x000fe20000800000 */
[----:B---3--:R3:W-:Y:S01]  /*2c10*/  SYNCS.ARRIVE.TRANS64.RED.A1T0 RZ, [R2+URZ], RZ ;  /* 0x000000ff02ff79a7 */ /* 0x0087e200081004ff */
[----:B--2---:R-:W-:-:S02]  /*2c20*/  LOP3.LUT P3, RZ, R6, 0x1, RZ, 0xc0, !PT ;  /* 0x0000000106ff7812 */ /* 0x004fc4000786c0ff */
[----:B------:R-:W-:-:S04]  /*2c30*/  SEL R4, RZ, 0x1, P1 ;  /* 0x00000001ff047807 */ /* 0x000fc80000800000 */
[----:B------:R-:W-:Y:S02]  /*2c40*/  LOP3.LUT R10, R10, R4, RZ, 0x3c, !PT ;  /* 0x000000040a0a7212 */ /* 0x000fe400078e3cff */
[----:B---3--:R-:W-:-:S04]  /*2c50*/  SEL R2, RZ, 0x1, P0 ;  /* 0x00000001ff027807 */ /* 0x008fc80000000000 */
[----:B------:R-:W-:Y:S01]  /*2c60*/  LOP3.LUT R9, R9, R2, RZ, 0x3c, !PT ;  /* 0x0000000209097212 */ /* 0x000fe200078e3cff */
[----:B------:R-:W-:Y:S06]  /*2c70*/  @P3 BRA `(.L_x_50) ;  /* 0xfffffffc002c3947 */ /* 0x000fec000383ffff */
[----:B------:R-:W-:Y:S01]  /*2c80*/  ULEA UR4, UR5, UR6, 0x3 ;  /* 0x0000000605047291 */ /* 0x000fe2000f8e18ff */
[----:B------:R-:W-:-:S08]  /*2c90*/  SHF.L.U32 R2, R12, 0x1f, RZ ;  /* 0x0000001f0c027819 */ /* 0x000fd000000006ff */
[----:B------:R-:W2:Y:S02]  /*2ca0*/  SYNCS.PHASECHK.TRANS64 P0, [UR4+0x90], R2 ;  /* 0x00009002ff0075a7 */ /* 0x000ea40008001004 */
[----:B--2---:R-:W-:Y:S05]  /*2cb0*/  @P0 BRA `(.L_x_51) ;  /* 0x0000000000080947 */ /* 0x004fea0003800000 */
[----:B------:R-:W2:Y:S02]  /*2cc0*/  SYNCS.PHASECHK.TRANS64.TRYWAIT P0, [UR4+0x90], R2 ;  /* 0x00009002ff0075a7 */ /* 0x000ea40008001104 */
[----:B--2---:R-:W-:Y:S05]  /*2cd0*/  @!P0 BRA `(.L_x_52) ;  /* 0x0000006c005c8947 */ /* 0x004fea0003800000 */
.L_x_51:
[----:B------:R-:W-:-:S04]  /*2ce0*/  UIADD3 UR7, UPT, UPT, UR5, 0x1, URZ ;  /* 0x0000000105077890 */ /* 0x000fc8000fffe0ff */
[----:B------:R-:W-:-:S04]  /*2cf0*/  UISETP.NE.AND UP0, UPT, UR7, 0x2, UPT ;  /* 0x000000020700788c */ /* 0x000fc8000bf05270 */
[----:B------:R-:W-:Y:S02]  /*2d00*/  USEL UR8, URZ, 0x1, UP0 ;  /* 0x00000001ff087887 */ /* 0x000fe40008000000 */
[----:B------:R-:W-:-:S04]  /*2d10*/  USEL UR7, UR7, URZ, UP0 ;  /* 0x000000ff07077287 */ /* 0x000fc80008000000 */
[----:B------:R-:W-:Y:S01]  /*2d20*/  ULEA UR7, UR7, UR6, 0x3 ;  /* 0x0000000607077291 */ /* 0x000fe2000f8e18ff */
[----:B--2---:R-:W-:-:S04]  /*2d30*/  LOP3.LUT R2, R12, UR8, RZ, 0x3c, !PT ;  /* 0x000000080c027c12 */ /* 0x004fc8000f8e3cff */
[----:B------:R-:W-:-:S04]  /*2d40*/  SHF.L.U32 R0, R2, 0x1f, RZ ;  /* 0x0000001f02007819 */ /* 0x000fc800000006ff */
[----:B------:R-:W2:Y:S02]  /*2d50*/  SYNCS.PHASECHK.TRANS64 P0, [UR7+0x90], R0 ;  /* 0x00009000ff0075a7 */ /* 0x000ea40008001007 */
[----:B-12---:R-:W-:Y:S05]  /*2d60*/  @P0 EXIT ;  /* 0x000000000000094d */ /* 0x006fea0003800000 */
[----:B------:R-:W-:Y:S02]  /*2d70*/  SHF.L.U32 R2, R2, 0x1f, RZ ;  /* 0x0000001f02027819 */ /* 0x000fe400000006ff */
[----:B------:R-:W-:-:S07]  /*2d80*/  MOV R0, UR7 ;  /* 0x0000000700007c02 */ /* 0x000fce0008000f00 */
.L_x_53:
[----:B-1----:R1:W2:Y:S02]  /*2d90*/  SYNCS.PHASECHK.TRANS64.TRYWAIT P0, [R0+URZ+0x90], R2 ;  /* 0x00009002000075a7 */ /* 0x0022a400080011ff */
[----:B--2---:R-:W-:Y:S05]  /*2da0*/  @!P0 NANOSLEEP.SYNCS 0x989680 ;  /* 0x009896800000895d */ /* 0x004fea0003900000 */
[----:B------:R-:W2:Y:S02]  /*2db0*/  @!P0 SYNCS.PHASECHK.TRANS64 P0, [R0+URZ+0x90], R2 ;  /* 0x00009002000085a7 */ /* 0x000ea400080010ff */
[----:B--2---:R-:W-:Y:S05]  /*2dc0*/  @P0 EXIT ;  /* 0x000000000000094d */ /* 0x004fea0003800000 */
[----:B------:R-:W-:Y:S05]  /*2dd0*/  BRA `(.L_x_53) ;  /* 0xfffffffc00ec7947 */ /* 0x000fea000383ffff */
.L_x_46:
[----:B------:R-:W-:Y:S05]  /*2de0*/  BRA.U UP4, `(.L_x_54) ;  /* 0x0000000d04d47547 */ /* 0x000fea000b800000 */
[----:B------:R-:W-:Y:S01]  /*2df0*/  UMOV UR4, 0x40 ;  /* 0x0000004000047882 */ /* 0x000fe20000000000 */
[----:B------:R-:W-:Y:S01]  /*2e00*/  NOP ;  /* 0x0000000000007918 */ /* 0x000fe20000000000 */
[----:B------:R-:W-:Y:S01]  /*2e10*/  ULEA UR5, UR45, UR4, 0x18 ;  /* 0x000000042d057291 */ /* 0x000fe2000f8ec0ff */
[----:B------:R-:W-:Y:S02]  /*2e20*/  UMOV UR6, 0x400 ;  /* 0x0000040000067882 */ /* 0x000fe40000000000 */
[----:B------:R-:W-:-:S06]  /*2e30*/  ULEA UR6, UR45, UR6, 0x18 ;  /* 0x000000062d067291 */ /* 0x000fcc000f8ec0ff */
[----:B------:R-:W2:Y:S02]  /*2e40*/  LDS.U8 R0, [UR5+0x1c] ;  /* 0x00001c05ff007984 */ /* 0x000ea40008000000 */
[----:B--2---:R-:W-:-:S13]  /*2e50*/  ISETP.NE.AND P0, PT, R0, RZ, PT ;  /* 0x000000ff0000720c */ /* 0x004fda0003f05270 */
[----:B------:R-:W-:Y:S05]  /*2e60*/  @P0 BRA `(.L_x_55) ;  /* 0x0000000000580947 */ /* 0x000fea0003800000 */
[----:B------:R-:W-:-:S13]  /*2e70*/  ELECT P0, URZ, PT ;  /* 0x0000000000ff782f */ /* 0x000fda0003800000 */
[----:B------:R-:W-:Y:S05]  /*2e80*/  @!P0 BRA `(.L_x_56) ;  /* 0x0000000000608947 */ /* 0x000fea0003800000 */
[----:B------:R-:W-:Y:S01]  /*2e90*/  UMOV UR4, 0x10 ;  /* 0x0000001000047882 */ /* 0x000fe20000000000 */
[----:B------:R-:W-:Y:S01]  /*2ea0*/  HFMA2 R0, -RZ, RZ, 0, 5.9604644775390625e-08 ;  /* 0x00000001ff007431 */ /* 0x000fe200000001ff */
[----:B------:R-:W-:-:S03]  /*2eb0*/  MOV R3, 0xffff ;  /* 0x0000ffff00037802 */ /* 0x000fc60000000f00 */
[----:B------:R-:W-:Y:S04]  /*2ec0*/  DEPBAR.LE SB2, 0x36 ;  /* 0x0000ad800000791a */ /* 0x000fe80000000000 */
[----:B------:R-:W2:Y:S02]  /*2ed0*/  UTCATOMSWS.FIND_AND_SET.ALIGN UP0, UR4, UR4 ;  /* 0x00000004000475e3 */ /* 0x000ea40008000800 */
[----:B--2---:R-:W-:Y:S01]  /*2ee0*/  MOV R4, UR4 ;  /* 0x0000000400047c02 */ /* 0x004fe20008000f00 */
[----:B------:R-:W-:Y:S06]  /*2ef0*/  BRA.U UP0, `(.L_x_57) ;  /* 0x0000000100187547 */ /* 0x000fec000b800000 */
.L_x_58:
[----:B------:R-:W-:Y:S05]  /*2f00*/  NANOSLEEP 0x64 ;  /* 0x000000640000795d */ /* 0x000fea0003800000 */
[----:B------:R-:W-:-:S05]  /*2f10*/  UMOV UR4, 0x10 ;  /* 0x0000001000047882 */ /* 0x000fca0000000000 */
[----:B------:R-:W-:Y:S04]  /*2f20*/  DEPBAR.LE SB2, 0x36 ;  /* 0x0000ad800000791a */ /* 0x000fe80000000000 */
[----:B------:R-:W2:Y:S02]  /*2f30*/  UTCATOMSWS.FIND_AND_SET.ALIGN UP0, UR4, UR4 ;  /* 0x00000004000475e3 */ /* 0x000ea40008000800 */
[----:B--2---:R-:W-:Y:S01]  /*2f40*/  MOV R4, UR4 ;  /* 0x0000000400047c02 */ /* 0x004fe20008000f00 */
[----:B------:R-:W-:Y:S05]  /*2f50*/  BRA.U !UP0, `(.L_x_58) ;  /* 0xfffffffd08e87547 */ /* 0x000fea000b83ffff */
.L_x_57:
[-C--:B------:R-:W-:Y:S02]  /*2f60*/  SHF.L.U32 R3, R3, R4.reuse, RZ ;  /* 0x0000000403037219 */ /* 0x080fe400000006ff */
[----:B------:R-:W-:Y:S01]  /*2f70*/  SHF.L.U32 R0, R0, R4, RZ ;  /* 0x0000000400007219 */ /* 0x000fe200000006ff */
[----:B------:R-:W-:Y:S02]  /*2f80*/  IMAD.SHL.U32 R4, R4, 0x20, RZ ;  /* 0x0000002004047824 */ /* 0x000fe400078e00ff */
[----:B------:R2:W-:Y:S04]  /*2f90*/  ATOMS.OR RZ, [UR5+0x14], R3 ;  /* 0x00001403ffff798c */ /* 0x0005e8000b000005 */
[----:B------:R2:W-:Y:S04]  /*2fa0*/  ATOMS.OR RZ, [UR5+0x18], R0 ;  /* 0x00001800ffff798c */ /* 0x0005e8000b000005 */
[----:B------:R2:W-:Y:S01]  /*2fb0*/  STS [UR6+0x130], R4 ;  /* 0x00013004ff007988 */ /* 0x0005e20008000806 */
[----:B------:R-:W-:Y:S05]  /*2fc0*/  BRA `(.L_x_56) ;  /* 0x0000000000107947 */ /* 0x000fea0003800000 */
.L_x_55:
[----:B------:R-:W-:Y:S02]  /*2fd0*/  MOV R0, 0xffffffff ;  /* 0xffffffff00007802 */ /* 0x000fe40000000f00 */
[----:B------:R-:W-:-:S03]  /*2fe0*/  MOV R4, 0x3010 ;  /* 0x0000301000047802 */ /* 0x000fc60000000f00 */
[----:B------:R2:W-:Y:S04]  /*2ff0*/  STS [UR6+0x130], R0 ;  /* 0x00013000ff007988 */ /* 0x0005e80008000806 */
[----:B-12--5:R-:W-:Y:S05]  /*3000*/  CALL.REL.NOINC `($__internal_1_$__cuda_sm10x_tcgen05_guardrail_trap_phase_invalid_during_alloc) ;  /* 0x0000007000a47944 */ /* 0x026fea0003c00000 */
.L_x_56:
[----:B------:R-:W-:Y:S05]  /*3010*/  WARPSYNC.ALL ;  /* 0x0000000000007948 */ /* 0x000fea0003800000 */
[----:B------:R-:W3:Y:S01]  /*3020*/  S2UR UR4, SR_CgaCtaId ;  /* 0x00000000000479c3 */ /* 0x000ee20000008800 */
[----:B------:R-:W-:Y:S01]  /*3030*/  UMOV UR26, 0x400 ;  /* 0x00000400001a7882 */ /* 0x000fe20000000000 */
[----:B------:R-:W-:-:S06]  /*3040*/  NOP ;  /* 0x0000000000007918 */ /* 0x000fcc0000000000 */
[----:B------:R-:W-:Y:S06]  /*3050*/  BAR.ARV 0x6, 0xa0 ;  /* 0x0182800000007b1d */ /* 0x000fec0000002000 */
[----:B------:R-:W4:Y:S01]  /*3060*/  LDCU UR5, c[0x0][0x38c] ;  /* 0x00007180ff0577ac */ /* 0x000f220008000800 */
[----:B------:R-:W-:Y:S01]  /*3070*/  LOP3.LUT R2, R2, 0xffff, RZ, 0xc0, !PT ;  /* 0x0000ffff02027812 */ /* 0x000fe200078ec0ff */
[----:B------:R-:W-:Y:S01]  /*3080*/  IMAD.MOV.U32 R11, RZ, RZ, 0x1 ;  /* 0x00000001ff0b7424 */ /* 0x000fe200078e00ff */
[----:B------:R-:W-:Y:S01]  /*3090*/  CS2R R8, SRZ ;  /* 0x0000000000087805 */ /* 0x000fe2000001ff00 */
[----:B------:R-:W1:Y:S01]  /*30a0*/  LDCU UR7, c[0x0][0x38c] ;  /* 0x00007180ff0777ac */ /* 0x000e620008000800 */
[----:B------:R-:W-:Y:S01]  /*30b0*/  R2UR UR27, R2 ;  /* 0x00000000021b72ca */ /* 0x000fe200000e0000 */
[----:B------:R-:W-:Y:S01]  /*30c0*/  IMAD.MOV.U32 R10, RZ, RZ, RZ ;  /* 0x000000ffff0a7224 */ /* 0x000fe200078e00ff */
[----:B------:R-:W-:Y:S01]  /*30d0*/  UMOV UR30, URZ ;  /* 0x000000ff001e7c82 */ /* 0x000fe20008000000 */
[----:B------:R-:W-:Y:S01]  /*30e0*/  UMOV UR24, URZ ;  /* 0x000000ff00187c82 */ /* 0x000fe20008000000 */
[----:B---3--:R-:W-:Y:S01]  /*30f0*/  ULEA UR26, UR4, UR26, 0x18 ;  /* 0x0000001a041a7291 */ /* 0x008fe2000f8ec0ff */
[----:B------:R-:W-:Y:S01]  /*3100*/  UMOV UR38, 0x0 ;  /* 0x0000000000267882 */ /* 0x000fe20000000000 */
[----:B------:R-:W-:-:S02]  /*3110*/  UMOV UR39, 0x44004a0 ;  /* 0x044004a000277882 */ /* 0x000fc40000000000 */
[----:B------:R-:W-:Y:S02]  /*3120*/  UIADD3 UR4, UPT, UPT, UR26, 0x6400, URZ ;  /* 0x000064001a047890 */ /* 0x000fe4000fffe0ff */
[----:B------:R-:W-:Y:S02]  /*3130*/  UIADD3 UR6, UPT, UPT, UR26, 0xc400, URZ ;  /* 0x0000c4001a067890 */ /* 0x000fe4000fffe0ff */
[----:B----4-:R-:W-:Y:S01]  /*3140*/  UIADD3 UR5, UPT, UPT, UR5, 0x7f, URZ ;  /* 0x0000007f05057890 */ /* 0x010fe2000fffe0ff */
[----:B--2---:R-:W2:Y:S01]  /*3150*/  LDS R0, [UR26+0x130] ;  /* 0x0001301aff007984 */ /* 0x004ea20008000800 */
[----:B-1----:R-:W-:Y:S01]  /*3160*/  UMOV UR36, 0x0 ;  /* 0x0000000000247882 */ /* 0x002fe20000000000 */
[----:B------:R-:W-:Y:S01]  /*3170*/  UMOV UR37, 0x44004a0 ;  /* 0x044004a000257882 */ /* 0x000fe20000000000 */
[----:B------:R-:W-:Y:S02]  /*3180*/  USHF.R.S32.HI UR40, URZ, 0x1f, UR5 ;  /* 0x0000001fff287899 */ /* 0x000fe40008011405 */
[----:B------:R-:W-:-:S02]  /*3190*/  UISETP.GE.AND UP4, UPT, UR7, 0x1, UPT ;  /* 0x000000010700788c */ /* 0x000fc4000bf86270 */
[----:B------:R-:W-:Y:S02]  /*31a0*/  ULEA.HI UR40, UR40, UR5, URZ, 0x7 ;  /* 0x0000000528287291 */ /* 0x000fe4000f8f38ff */
[----:B------:R-:W-:Y:S02]  /*31b0*/  USHF.R.U32.HI UR5, URZ, 0x4, UR4 ;  /* 0x00000004ff057899 */ /* 0x000fe40008011604 */
[----:B------:R-:W-:Y:S02]  /*31c0*/  USHF.R.S32.HI UR40, URZ, 0x7, UR40 ;  /* 0x00000007ff287899 */ /* 0x000fe40008011428 */
[----:B------:R-:W-:Y:S02]  /*31d0*/  USHF.R.U32.HI UR4, URZ, 0x4, UR6 ;  /* 0x00000004ff047899 */ /* 0x000fe40008011606 */
[----:B------:R-:W-:Y:S02]  /*31e0*/  UISETP.LT.AND UP0, UPT, UR40, 0x1, UPT ;  /* 0x000000012800788c */ /* 0x000fe4000bf01270 */
[----:B------:R-:W-:-:S02]  /*31f0*/  ULOP3.LUT UR5, UR5, 0x3fff, URZ, 0xc0, !UPT ;  /* 0x00003fff05057892 */ /* 0x000fc4000f8ec0ff */
[----:B------:R-:W-:Y:S02]  /*3200*/  ULOP3.LUT UR4, UR4, 0x3fff, URZ, 0xc0, !UPT ;  /* 0x00003fff04047892 */ /* 0x000fe4000f8ec0ff */
[----:B------:R-:W-:Y:S02]  /*3210*/  USEL UR41, UR40, 0x1, !UP0 ;  /* 0x0000000128297887 */ /* 0x000fe4000c000000 */
[----:B------:R-:W-:Y:S02]  /*3220*/  ULOP3.LUT UR28, UR5, 0x10000, URZ, 0xfc, !UPT ;  /* 0x00010000051c7892 */ /* 0x000fe4000f8efcff */
[----:B------:R-:W-:Y:S02]  /*3230*/  ULOP3.LUT UR29, UR4, 0x10000, URZ, 0xfc, !UPT ;  /* 0x00010000041d7892 */ /* 0x000fe4000f8efcff */
[----:B------:R-:W-:Y:S01]  /*3240*/  UIADD3 UR41, UPT, UPT, -UR41, URZ, URZ ;  /* 0x000000ff29297290 */ /* 0x000fe2000fffe1ff */
[----:B------:R-:W-:Y:S01]  /*3250*/  UMOV UR34, 0x0 ;  /* 0x0000000000227882 */ /* 0x000fe20000000000 */
[----:B------:R-:W-:Y:S01]  /*3260*/  UMOV UR35, 0x44004a0 ;  /* 0x044004a000237882 */ /* 0x000fe20000000000 */
[----:B------:R-:W-:Y:S01]  /*3270*/  UMOV UR32, 0x0 ;  /* 0x0000000000207882 */ /* 0x000fe20000000000 */
[----:B------:R-:W-:Y:S01]  /*3280*/  UMOV UR33, 0x44004a0 ;  /* 0x044004a000217882 */ /* 0x000fe20000000000 */
[----:B--2---:R-:W-:-:S15]  /*3290*/  R2UR UR42, R0 ;  /* 0x00000000002a72ca */ /* 0x004fde00000e0000 */
.L_x_65:
[----:B------:R-:W-:Y:S02]  /*32a0*/  LEA R0, R10, UR26, 0x3 ;  /* 0x0000001a0a007c11 */ /* 0x000fe4000f8e18ff */
[----:B------:R-:W-:Y:S02]  /*32b0*/  SHF.L.U32 R2, R9, 0x1f, RZ ;  /* 0x0000001f09027819 */ /* 0x000fe400000006ff */
[----:B------:R-:W-:Y:S01]  /*32c0*/  PLOP3.LUT P0, PT, PT, PT, UP4, 0x80, 0x8 ;  /* 0x000000000008781c */ /* 0x000fe20003f0f048 */
[----:B------:R-:W-:Y:S01]  /*32d0*/  VIADD R3, R0, 0x90 ;  /* 0x0000009000037836 */ /* 0x000fe20000000000 */
[----:B-1----:R-:W1:Y:S02]  /*32e0*/  SYNCS.PHASECHK.TRANS64.TRYWAIT P1, [R0+URZ+0x80], R2 ;  /* 0x00008002000075a7 */ /* 0x002e6400080211ff */
[----:B-1-3--:R-:W-:Y:S09]  /*32f0*/  @!P1 BRA `(.L_x_59) ;  /* 0x0000006400ec9947 */ /* 0x00aff20003800000 */
.L_x_144:
[----:B------:R-:W-:Y:S01]  /*3300*/  LEA R4, R10, UR26, 0x4 ;  /* 0x0000001a0a047c11 */ /* 0x000fe2000f8e20ff */
[----:B------:R-:W-:Y:S01]  /*3310*/  @UP4 ULEA UR4, UR24, UR26, 0x3 ;  /* 0x0000001a18044291 */ /* 0x000fe2000f8e18ff */
[----:B------:R-:W-:Y:S01]  /*3320*/  PLOP3.LUT P2, PT, PT, PT, PT, 0x80, 0x8 ;  /* 0x000000000008781c */ /* 0x000fe20003f4f070 */
[----:B------:R-:W-:Y:S01]  /*3330*/  ULEA UR31, UR30, UR26, 0x3 ;  /* 0x0000001a1e1f7291 */ /* 0x000fe2000f8e18ff */
[----:B------:R-:W-:Y:S02]  /*3340*/  PRMT R3, RZ, 0x654, R3 ;  /* 0x00000654ff037816 */ /* 0x000fe40000000003 */
[----:B------:R-:W2:Y:S01]  /*3350*/  LDS.128 R4, [R4+0x110] ;  /* 0x0001100004047984 */ /* 0x000ea20000000c00 */
[----:B-1----:R-:W-:Y:S02]  /*3360*/  @P0 SHF.L.U32 R2, R8, 0x1f, RZ ;  /* 0x0000001f08020819 */ /* 0x002fe400000006ff */
[----:B------:R-:W-:Y:S01]  /*3370*/  SHF.L.U32 R0, R11, 0x1f, RZ ;  /* 0x0000001f0b007819 */ /* 0x000fe200000006ff */
[----:B------:R-:W-:Y:S01]  /*3380*/  @!PT LDS RZ, [RZ] ;  /* 0x00000000fffff984 */ /* 0x000fe20000000800 */
[----:B------:R-:W-:Y:S01]  /*3390*/  @!PT LDS RZ, [RZ] ;  /* 0x00000000fffff984 */ /* 0x000fe20000000800 */
[----:B------:R-:W-:Y:S01]  /*33a0*/  @!PT LDS RZ, [RZ] ;  /* 0x00000000fffff984 */ /* 0x000fe20000000800 */
[----:B------:R-:W-:Y:S01]  /*33b0*/  @!PT LDS RZ, [RZ] ;  /* 0x00000000fffff984 */ /* 0x000fe20000000800 */
[----:B------:R1:W-:Y:S06]  /*33c0*/  MEMBAR.ALL.CTA ;  /* 0x0000000000007992 */ /* 0x0003ec0000008000 */
[----:B-1----:R-:W1:Y:S02]  /*33d0*/  FENCE.VIEW.ASYNC.S ;  /* 0x00000000000073c6 */ /* 0x002e640000000000 */
[----:B-1----:R1:W-:Y:S01]  /*33e0*/  SYNCS.ARRIVE.TRANS64.RED.A1T0 RZ, [R3+URZ], RZ ;  /* 0x000000ff03ff79a7 */ /* 0x0023e200081004ff */
[----:B------:R1:W3:Y:S01]  /*33f0*/  @P0 SYNCS.PHASECHK.TRANS64.TRYWAIT P2, [UR4], R2 ;  /* 0x00000002ff0005a7 */ /* 0x0002e20008041104 */
[----:B------:R-:W-:Y:S01]  /*3400*/  ULEA.HI UR4, UR30, UR30, URZ, 0x1 ;  /* 0x0000001e1e047291 */ /* 0x000fe2000f8f08ff */
[----:B--2---:R-:W-:-:S03]  /*3410*/  LOP3.LUT P1, RZ, R6, 0x1, RZ, 0xc0, !PT ;  /* 0x0000000106ff7812 */ /* 0x004fc6000782c0ff */
[----:B------:R-:W-:Y:S02]  /*3420*/  USHF.L.U32 UR11, UR4, 0x7, URZ ;  /* 0x00000007040b7899 */ /* 0x000fe400080006ff */
[----:B------:R-:W-:Y:S02]  /*3430*/  ULOP3.LUT UR4, UR4, 0xffe, URZ, 0xc0, !UPT ;  /* 0x00000ffe04047892 */ /* 0x000fe4000f8ec0ff */
[----:B------:R-:W-:Y:S02]  /*3440*/  ULOP3.LUT UR11, UR11, 0xffffff00, URZ, 0xc0, !UPT ;  /* 0xffffff000b0b7892 */ /* 0x000fe4000f8ec0ff */
[----:B------:R-:W-:Y:S02]  /*3450*/  UIADD3 UR4, UPT, UPT, -UR4, UR30, URZ ;  /* 0x0000001e04047290 */ /* 0x000fe4000fffe1ff */
[----:B------:R-:W-:Y:S01]  /*3460*/  UIADD3 UR11, UPT, UPT, UR42, UR11, URZ ;  /* 0x0000000b2a0b7290 */ /* 0x000fe2000fffe0ff */
[----:B------:R-:W2:Y:S03]  /*3470*/  SYNCS.PHASECHK.TRANS64.TRYWAIT P0, [UR31+0xc0], R0 ;  /* 0x0000c000ff0075a7 */ /* 0x000ea6000800111f */
[----:B------:R-:W-:Y:S01]  /*3480*/  ULEA UR11, UR4, UR11, 0x14 ;  /* 0x0000000b040b7291 */ /* 0x000fe2000f8ea0ff */
[----:B-123--:R-:W-:Y:S11]  /*3490*/  @!P0 BRA `(.L_x_60) ;  /* 0x0000006400988947 */ /* 0x00eff60003800000 */
.L_x_146:
[----:B------:R-:W-:Y:S01]  /*34a0*/  IADD3 R10, PT, PT, R10, 0x1, RZ ;  /* 0x000000010a0a7810 */ /* 0x000fe20007ffe0ff */
[----:B------:R-:W-:Y:S06]  /*34b0*/  BRA.U !UP4, `(.L_x_61) ;  /* 0x000000010cc07547 */ /* 0x000fec000b800000 */
[----:B------:R-:W-:Y:S01]  /*34c0*/  UPLOP3.LUT UP2, UPT, UPT, UPT, UPT, 0x40, 0x4 ;  /* 0x000000000004789c */ /* 0x000fe20003f4e870 */
[----:B------:R-:W-:Y:S01]  /*34d0*/  UMOV UR23, UR41 ;  /* 0x0000002900177c82 */ /* 0x000fe20008000000 */
[----:B------:R-:W-:Y:S01]  /*34e0*/  UMOV UR22, UR40 ;  /* 0x0000002800167c82 */ /* 0x000fe20008000000 */
[----:B------:R-:W-:-:S08]  /*34f0*/  UMOV UR10, UR24 ;  /* 0x00000018000a7c82 */ /* 0x000fd00008000000 */
.L_x_64:
[----:B------:R-:W-:Y:S02]  /*3500*/  UIADD3 UR23, UPT, UPT, UR23, 0x1, URZ ;  /* 0x0000000117177890 */ /* 0x000fe4000fffe0ff */
[----:B--2---:R-:W-:Y:S02]  /*3510*/  ULEA UR5, UR10, UR26, 0x3 ;  /* 0x0000001a0a057291 */ /* 0x004fe4000f8e18ff */
[----:B------:R-:W-:Y:S01]  /*3520*/  UISETP.NE.AND UP3, UPT, UR23, URZ, UPT ;  /* 0x000000ff1700728c */ /* 0x000fe2000bf65270 */
[----:B---3--:R-:W-:Y:S10]  /*3530*/  @P2 BRA `(.L_x_62) ;  /* 0x00000000000c2947 */ /* 0x008ff40003800000 */
[----:B-1----:R-:W-:Y:S04]  /*3540*/  SHF.L.U32 R2, R8, 0x1f, RZ ;  /* 0x0000001f08027819 */ /* 0x002fe800000006ff */
[----:B------:R-:W1:Y:S02]  /*3550*/  SYNCS.PHASECHK.TRANS64.TRYWAIT P0, [UR5], R2 ;  /* 0x00000002ff0075a7 */ /* 0x000e640008001105 */
[----:B-1----:R-:W-:Y:S05]  /*3560*/  @!P0 BRA `(.L_x_63) ;  /* 0x00000064007c8947 */ /* 0x002fea0003800000 */
.L_x_62:
[----:B------:R-:W-:Y:S01]  /*3570*/  UISETP.NE.AND UP0, UPT, UR22, 0x1, UPT ;  /* 0x000000011600788c */ /* 0x000fe2000bf05270 */
[----:B------:R-:W-:Y:S01]  /*3580*/  PLOP3.LUT P2, PT, PT, PT, PT, 0x80, 0x8 ;  /* 0x000000000008781c */ /* 0x000fe20003f4f070 */
[----:B------:R-:W-:Y:S02]  /*3590*/  UIADD3 UR4, UPT, UPT, UR10, 0x1, URZ ;  /* 0x000000010a047890 */ /* 0x000fe4000fffe0ff */
[----:B------:R-:W-:Y:S02]  /*35a0*/  UIADD3 UR25, UPT, UPT, UR5, 0x18, URZ ;  /* 0x0000001805197890 */ /* 0x000fe4000fffe0ff */
[----:B------:R-:W-:Y:S01]  /*35b0*/  UISETP.NE.AND UP1, UPT, UR4, 0x3, UPT ;  /* 0x000000030400788c */ /* 0x000fe2000bf25270 */
[----:B------:R-:W-:Y:S01]  /*35c0*/  PLOP3.LUT P0, PT, PT, PT, UP0, 0x80, 0x8 ;  /* 0x000000000008781c */ /* 0x000fe20003f0f008 */
[----:B------:R-:W-:Y:S02]  /*35d0*/  UIADD3 UR22, UPT, UPT, UR22, -0x1, URZ ;  /* 0xffffffff16167890 */ /* 0x000fe4000fffe0ff */
[----:B------:R-:W-:Y:S02]  /*35e0*/  USEL UR6, URZ, 0x1, UP1 ;  /* 0x00000001ff067887 */ /* 0x000fe40008800000 */
[----:B------:R-:W-:Y:S01]  /*35f0*/  USEL UR24, UR4, URZ, UP1 ;  /* 0x000000ff04187287 */ /* 0x000fe20008800000 */
[----:B------:R-:W-:Y:S01]  /*3600*/  UMOV UR7, 0x40004040 ;  /* 0x4000404000077882 */ /* 0x000fe20000000000 */
[----:B------:R-:W-:Y:S02]  /*3610*/  UMOV UR5, 0x40004040 ;  /* 0x4000404000057882 */ /* 0x000fe40000000000 */
[----:B------:R-:W-:Y:S01]  /*3620*/  @UP0 ULEA UR4, UR24, UR26, 0x3 ;  /* 0x0000001a18040291 */ /* 0x000fe2000f8e18ff */
[----:B------:R-:W-:Y:S01]  /*3630*/  LOP3.LUT R8, R8, UR6, RZ, 0x3c, !PT ;  /* 0x0000000608087c12 */ /* 0x000fe2000f8e3cff */
[----:B------:R-:W-:Y:S01]  /*3640*/  ULEA UR6, UR10, UR29, 0xb ;  /* 0x0000001d0a067291 */ /* 0x000fe2000f8e58ff */
[----:B------:R-:W-:Y:S02]  /*3650*/  UMOV UR21, 0x40004040 ;  /* 0x4000404000157882 */ /* 0x000fe40000000000 */
[----:B-1----:R-:W-:Y:S01]  /*3660*/  @P0 SHF.L.U32 R0, R8, 0x1f, RZ ;  /* 0x0000001f08000819 */ /* 0x002fe200000006ff */
[----:B------:R-:W-:Y:S02]  /*3670*/  UIADD3 UR20, UPT, UPT, UR6, 0x2, URZ ;  /* 0x0000000206147890 */ /* 0x000fe4000fffe0ff */
[----:B------:R-:W-:Y:S01]  /*3680*/  UIADD3 UR16, UPT, UPT, UR6, 0x4, URZ ;  /* 0x0000000406107890 */ /* 0x000fe2000fffe0ff */
[----:B------:R2:W3:Y:S01]  /*3690*/  @P0 SYNCS.PHASECHK.TRANS64.TRYWAIT P2, [UR4], R0 ;  /* 0x00000000ff0005a7 */ /* 0x0004e20008041104 */
[----:B------:R-:W-:Y:S02]  /*36a0*/  ULEA UR4, UR10, UR28, 0x9 ;  /* 0x0000001c0a047291 */ /* 0x000fe4000f8e48ff */
[----:B------:R-:W-:Y:S02]  /*36b0*/  UIADD3 UR12, UPT, UPT, UR6, 0x6, URZ ;  /* 0x00000006060c7890 */ /* 0x000fe4000fffe0ff */
[----:B------:R-:W-:Y:S02]  /*36c0*/  UIADD3 UR18, UPT, UPT, UR4, 0x2, URZ ;  /* 0x0000000204127890 */ /* 0x000fe4000fffe0ff */
[----:B------:R-:W-:Y:S02]  /*36d0*/  UIADD3 UR14, UPT, UPT, UR4, 0x4, URZ ;  /* 0x00000004040e7890 */ /* 0x000fe4000fffe0ff */
[----:B------:R-:W-:Y:S01]  /*36e0*/  UIADD3 UR8, UPT, UPT, UR4, 0x6, URZ ;  /* 0x0000000604087890 */ /* 0x000fe2000fffe0ff */
[----:B------:R2:W-:Y:S01]  /*36f0*/  UTCIMMA gdesc[UR4], gdesc[UR6], tmem[UR11], tmem[UR38], idesc[UR39], UP2 ;  /* 0x00ff2606040075ea */ /* 0x0005e2000900010b */
[----:B------:R-:W-:Y:S01]  /*3700*/  UPLOP3.LUT UP2, UPT, UPT, UPT, UPT, 0x80, 0x8 ;  /* 0x000000000008789c */ /* 0x000fe20003f4f070 */
[----:B------:R-:W-:Y:S01]  /*3710*/  UMOV UR19, 0x40004040 ;  /* 0x4000404000137882 */ /* 0x000fe20000000000 */
[----:B------:R-:W-:Y:S01]  /*3720*/  UMOV UR17, 0x40004040 ;  /* 0x4000404000117882 */ /* 0x000fe20000000000 */
[----:B------:R2:W-:Y:S01]  /*3730*/  UTCIMMA gdesc[UR18], gdesc[UR20], tmem[UR11], tmem[UR36], idesc[UR37], UPT ;  /* 0x00ff2414120075ea */ /* 0x0005e2000b80010b */
[----:B------:R-:W-:Y:S01]  /*3740*/  UMOV UR15, 0x40004040 ;  /* 0x40004040000f7882 */ /* 0x000fe20000000000 */
[----:B------:R-:W-:Y:S01]  /*3750*/  UMOV UR13, 0x40004040 ;  /* 0x40004040000d7882 */ /* 0x000fe20000000000 */
[----:B------:R-:W-:Y:S01]  /*3760*/  UMOV UR9, 0x40004040 ;  /* 0x4000404000097882 */ /* 0x000fe20000000000 */
[----:B------:R2:W-:Y:S01]  /*3770*/  UTCIMMA gdesc[UR14], gdesc[UR16], tmem[UR11], tmem[UR34], idesc[UR35], UPT ;  /* 0x00ff22100e0075ea */ /* 0x0005e2000b80010b */
[----:B------:R2:W-:Y:S01]  /*3780*/  UTCIMMA gdesc[UR8], gdesc[UR12], tmem[UR11], tmem[UR32], idesc[UR33], UPT ;  /* 0x00ff200c080075ea */ /* 0x0005e2000b80010b */
[----:B------:R2:W-:Y:S01]  /*3790*/  UTCBAR.MULTICAST [UR25], URZ, UR27 ;  /* 0x000000ff190073e9 */ /* 0x0005e2000800081b */
[----:B------:R-:W-:Y:S01]  /*37a0*/  UMOV UR10, UR24 ;  /* 0x00000018000a7c82 */ /* 0x000fe20008000000 */
[----:B------:R-:W-:Y:S05]  /*37b0*/  BRA.U UP3, `(.L_x_64) ;  /* 0xfffffffd03507547 */ /* 0x000fea000b83ffff */
.L_x_61:
[----:B--2---:R-:W-:Y:S01]  /*37c0*/  UIADD3 UR4, UPT, UPT, UR30, 0x1, URZ ;  /* 0x000000011e047890 */ /* 0x004fe2000fffe0ff */
[C---:B------:R-:W-:Y:S01]  /*37d0*/  ISETP.NE.AND P0, PT, R10.reuse, 0x2, PT ;  /* 0x000000020a00780c */ /* 0x040fe20003f05270 */
[----:B------:R-:W-:Y:S02]  /*37e0*/  UIADD3 UR5, UPT, UPT, UR31, 0xa0, URZ ;  /* 0x000000a01f057890 */ /* 0x000fe4000fffe0ff */
[----:B------:R-:W-:Y:S01]  /*37f0*/  UISETP.NE.AND UP0, UPT, UR4, 0x4, UPT ;  /* 0x000000040400788c */ /* 0x000fe2000bf05270 */
[----:B-1----:R-:W-:Y:S02]  /*3800*/  SEL R0, RZ, 0x1, P0 ;  /* 0x00000001ff007807 */ /* 0x002fe40000000000 */
[----:B------:R-:W-:Y:S01]  /*3810*/  SEL R10, R10, RZ, P0 ;  /* 0x000000ff0a0a7207 */ /* 0x000fe20000000000 */
[----:B------:R-:W-:Y:S01]  /*3820*/  USEL UR6, URZ, 0x1, UP0 ;  /* 0x00000001ff067887 */ /* 0x000fe20008000000 */
[----:B------:R-:W-:Y:S01]  /*3830*/  LOP3.LUT R9, R9, R0, RZ, 0x3c, !PT ;  /* 0x0000000009097212 */ /* 0x000fe200078e3cff */
[----:B------:R-:W-:Y:S01]  /*3840*/  USEL UR30, UR4, URZ, UP0 ;  /* 0x000000ff041e7287 */ /* 0x000fe20008000000 */
[----:B------:R1:W-:Y:S03]  /*3850*/  UTCBAR [UR5], URZ ;  /* 0x000000ff050073e9 */ /* 0x0003e600080000ff */
[----:B------:R-:W-:Y:S01]  /*3860*/  LOP3.LUT R11, R11, UR6, RZ, 0x3c, !PT ;  /* 0x000000060b0b7c12 */ /* 0x000fe2000f8e3cff */
[----:B------:R-:W-:Y:S07]  /*3870*/  @P1 BRA `(.L_x_65) ;  /* 0xfffffff800881947 */ /* 0x000fee000383ffff */
[----:B------:R-:W2:Y:S01]  /*3880*/  S2UR UR8, SR_CgaCtaId ;  /* 0x00000000000879c3 */ /* 0x000ea20000008800 */
[----:B------:R-:W-:Y:S01]  /*3890*/  ELECT P0, URZ, PT ;  /* 0x0000000000ff782f */ /* 0x000fe20003800000 */
[----:B------:R-:W-:Y:S01]  /*38a0*/  IMAD.MOV.U32 R0, RZ, RZ, 0x1 ;  /* 0x00000001ff007424 */ /* 0x000fe200078e00ff */
[----:B------:R-:W-:Y:S01]  /*38b0*/  UIADD3 UR26, UPT, UPT, UR26, 0xc0, URZ ;  /* 0x000000c01a1a7890 */ /* 0x000fe2000fffe0ff */
[----:B------:R-:W-:Y:S01]  /*38c0*/  SHF.L.U32 R2, R11, 0x1f, RZ ;  /* 0x0000001f0b027819 */ /* 0x000fe200000006ff */
[----:B------:R-:W-:-:S03]  /*38d0*/  UMOV UR4, 0x40 ;  /* 0x0000004000047882 */ /* 0x000fc60000000000 */
[----:B------:R-:W-:Y:S01]  /*38e0*/  UVIRTCOUNT.DEALLOC.SMPOOL 0x80 ;  /* 0x000000800000784c */ /* 0x000fe20000000000 */
[----:B--2---:R-:W-:Y:S02]  /*38f0*/  ULEA UR8, UR8, UR4, 0x18 ;  /* 0x0000000408087291 */ /* 0x004fe4000f8ec0ff */
[----:B------:R-:W-:-:S07]  /*3900*/  ULEA UR4, UR30, UR26, 0x3 ;  /* 0x0000001a1e047291 */ /* 0x000fce000f8e18ff */
[----:B------:R2:W-:Y:S02]  /*3910*/  @P0 STS.U8 [UR8+0x1c], R0 ;  /* 0x00001c00ff000988 */ /* 0x0005e40008000008 */
[----:B------:R-:W4:Y:S02]  /*3920*/  SYNCS.PHASECHK.TRANS64.TRYWAIT P0, [UR4], R2 ;  /* 0x00000002ff0075a7 */ /* 0x000f240008001104 */
[----:B--2-4-:R-:W-:Y:S05]  /*3930*/  @!P0 BRA `(.L_x_66) ;  /* 0x0000006000a08947 */ /* 0x014fea0003800000 */
.L_x_149:
[----:B------:R-:W-:-:S04]  /*3940*/  UIADD3 UR4, UPT, UPT, UR30, 0x1, URZ ;  /* 0x000000011e047890 */ /* 0x000fc8000fffe0ff */
[----:B------:R-:W-:-:S04]  /*3950*/  UISETP.NE.AND UP0, UPT, UR4, 0x4, UPT ;  /* 0x000000040400788c */ /* 0x000fc8000bf05270 */
[----:B------:R-:W-:Y:S02]  /*3960*/  USEL UR6, URZ, 0x1, UP0 ;  /* 0x00000001ff067887 */ /* 0x000fe40008000000 */
[----:B------:R-:W-:-:S04]  /*3970*/  USEL UR4, UR4, URZ, UP0 ;  /* 0x000000ff04047287 */ /* 0x000fc80008000000 */
[----:B-1----:R-:W-:Y:S01]  /*3980*/  ULEA UR5, UR4, UR26, 0x3 ;  /* 0x0000001a04057291 */ /* 0x002fe2000f8e18ff */
[----:B--2---:R-:W-:-:S04]  /*3990*/  LOP3.LUT R2, R11, UR6, RZ, 0x3c, !PT ;  /* 0x000000060b027c12 */ /* 0x004fc8000f8e3cff */
[----:B------:R-:W-:-:S04]  /*39a0*/  SHF.L.U32 R3, R2, 0x1f, RZ ;  /* 0x0000001f02037819 */ /* 0x000fc800000006ff */
[----:B------:R-:W1:Y:S02]  /*39b0*/  SYNCS.PHASECHK.TRANS64.TRYWAIT P0, [UR5], R3 ;  /* 0x00000003ff0075a7 */ /* 0x000e640008001105 */
[----:B-1----:R-:W-:Y:S05]  /*39c0*/  @!P0 BRA `(.L_x_67) ;  /* 0x0000006000948947 */ /* 0x002fea0003800000 */
.L_x_151:
        /* <DEDUP_REMOVED lines=9> */
.L_x_153:
[----:B------:R-:W-:-:S04]  /*3a60*/  UIADD3 UR4, UPT, UPT, UR4, 0x1, URZ ;  /* 0x0000000104047890 */ /* 0x000fc8000fffe0ff */
[----:B------:R-:W-:-:S04]  /*3a70*/  UISETP.NE.AND UP0, UPT, UR4, 0x4, UPT ;  /* 0x000000040400788c */ /* 0x000fc8000bf05270 */
[----:B------:R-:W-:Y:S02]  /*3a80*/  USEL UR5, URZ, 0x1, UP0 ;  /* 0x00000001ff057887 */ /* 0x000fe40008000000 */
[----:B------:R-:W-:-:S04]  /*3a90*/  USEL UR4, UR4, URZ, UP0 ;  /* 0x000000ff04047287 */ /* 0x000fc80008000000 */
[----:B------:R-:W-:Y:S01]  /*3aa0*/  ULEA UR4, UR4, UR26, 0x3 ;  /* 0x0000001a04047291 */ /* 0x000fe2000f8e18ff */
[----:B------:R-:W-:-:S04]  /*3ab0*/  LOP3.LUT R2, R2, UR5, RZ, 0x3c, !PT ;  /* 0x0000000502027c12 */ /* 0x000fc8000f8e3cff */
[----:B------:R-:W-:-:S04]  /*3ac0*/  SHF.L.U32 R2, R2, 0x1f, RZ ;  /* 0x0000001f02027819 */ /* 0x000fc800000006ff */
[----:B------:R-:W2:Y:S02]  /*3ad0*/  SYNCS.PHASECHK.TRANS64.TRYWAIT P0, [UR4], R2 ;  /* 0x00000002ff0075a7 */ /* 0x000ea40008001104 */
[----:B--2---:R-:W-:Y:S05]  /*3ae0*/  @!P0 BRA `(.L_x_69) ;  /* 0x00000060007c8947 */ /* 0x004fea0003800000 */
.L_x_155:
[----:B------:R-:W-:Y:S01]  /*3af0*/  NOP ;  /* 0x0000000000007918 */ /* 0x000fe20000000000 */
[----:B-1----:R-:W1:Y:S01]  /*3b00*/  LDS R0, [UR8+0x14] ;  /* 0x00001408ff007984 */ /* 0x002e620008000800 */
[----:B------:R-:W-:Y:S01]  /*3b10*/  ULOP3.LUT UR4, UR42, 0xffff, URZ, 0xc0, !UPT ;  /* 0x0000ffff2a047892 */ /* 0x000fe2000f8ec0ff */
[----:B------:R-:W-:Y:S01]  /*3b20*/  UMOV UR5, 0xffff ;  /* 0x0000ffff00057882 */ /* 0x000fe20000000000 */
[----:B------:R-:W-:Y:S02]  /*3b30*/  UMOV UR6, 0x1 ;  /* 0x0000000100067882 */ /* 0x000fe40000000000 */
[----:B------:R-:W-:-:S04]  /*3b40*/  USHF.R.U32.HI UR4, URZ, 0x5, UR4 ;  /* 0x00000005ff047899 */ /* 0x000fc80008011604 */
[----:B------:R-:W-:Y:S02]  /*3b50*/  USHF.L.U32 UR5, UR5, UR4, URZ ;  /* 0x0000000405057299 */ /* 0x000fe400080006ff */
[----:B------:R-:W-:-:S04]  /*3b60*/  USHF.L.U32 UR4, UR6, UR4, URZ ;  /* 0x0000000406047299 */ /* 0x000fc800080006ff */
[----:B-1----:R-:W-:-:S04]  /*3b70*/  LOP3.LUT R0, R0, UR5, RZ, 0xc0, !PT ;  /* 0x0000000500007c12 */ /* 0x002fc8000f8ec0ff */
[----:B------:R-:W-:-:S13]  /*3b80*/  ISETP.NE.AND P0, PT, R0, UR5, PT ;  /* 0x0000000500007c0c */ /* 0x000fda000bf05270 */
[----:B------:R-:W-:Y:S05]  /*3b90*/  @P0 BRA `(.L_x_70) ;  /* 0x0000000000580947 */ /* 0x000fea0003800000 */
[----:B------:R-:W1:Y:S02]  /*3ba0*/  LDS R0, [UR8+0x18] ;  /* 0x00001808ff007984 */ /* 0x000e640008000800 */
[----:B-1----:R-:W-:-:S04]  /*3bb0*/  LOP3.LUT R0, R0, UR4, RZ, 0xc0, !PT ;  /* 0x0000000400007c12 */ /* 0x002fc8000f8ec0ff */
[----:B------:R-:W-:-:S13]  /*3bc0*/  ISETP.NE.AND P0, PT, R0, UR4, PT ;  /* 0x0000000400007c0c */ /* 0x000fda000bf05270 */
[----:B------:R-:W-:Y:S05]  /*3bd0*/  @P0 BRA `(.L_x_71) ;  /* 0x00000000003c0947 */ /* 0x000fea0003800000 */
[----:B------:R-:W1:Y:S01]  /*3be0*/  S2R R2, SR_LANEID ;  /* 0x0000000000027919 */ /* 0x000e620000000000 */
[----:B------:R-:W-:-:S06]  /*3bf0*/  ULOP3.LUT UR5, URZ, UR5, URZ, 0x33, !UPT ;  /* 0x00000005ff057292 */ /* 0x000fcc000f8e33ff */
[----:B------:R-:W-:-:S04]  /*3c00*/  IMAD.U32 R0, RZ, RZ, UR5 ;  /* 0x00000005ff007e24 */ /* 0x000fc8000f8e00ff */
[----:B------:R2:W4:Y:S02]  /*3c10*/  REDUX UR7, R0 ;  /* 0x00000000000773c4 */ /* 0x0005240000000000 */
[----:B------:R1:W-:Y:S01]  /*3c20*/  UTCATOMSWS.AND URZ, UR5 ;  /* 0x0000000500ff79e3 */ /* 0x0003e20008000000 */
[----:B--2---:R-:W-:Y:S01]  /*3c30*/  LOP3.LUT R0, RZ, UR4, RZ, 0x33, !PT ;  /* 0x00000004ff007c12 */ /* 0x004fe2000f8e33ff */
[----:B------:R-:W-:Y:S02]  /*3c40*/  VOTEU.ANY UR4, UPT, PT ;  /* 0x0000000000047886 */ /* 0x000fe400038e0100 */
[----:B------:R-:W-:Y:S02]  /*3c50*/  UFLO.U32 UR4, UR4 ;  /* 0x00000004000472bd */ /* 0x000fe400080e0000 */
[----:B------:R-:W2:Y:S04]  /*3c60*/  REDUX UR6, R0 ;  /* 0x00000000000673c4 */ /* 0x000ea80000000000 */
[----:B-1----:R-:W-:-:S02]  /*3c70*/  ISETP.EQ.U32.AND P0, PT, R2, UR4, PT ;  /* 0x0000000402007c0c */ /* 0x002fc4000bf02070 */
[----:B----4-:R-:W-:-:S11]  /*3c80*/  MOV R2, UR7 ;  /* 0x0000000700027c02 */ /* 0x010fd60008000f00 */
[----:B------:R1:W-:Y:S01]  /*3c90*/  @P0 ATOMS.AND RZ, [UR8+0x14], R2 ;  /* 0x00001402ffff098c */ /* 0x0003e2000a800008 */
[----:B--2---:R-:W-:-:S05]  /*3ca0*/  IMAD.U32 R0, RZ, RZ, UR6 ;  /* 0x00000006ff007e24 */ /* 0x004fca000f8e00ff */
[----:B------:R1:W-:Y:S01]  /*3cb0*/  @P0 ATOMS.AND RZ, [UR8+0x18], R0 ;  /* 0x00001800ffff098c */ /* 0x0003e2000a800008 */
[----:B------:R-:W-:Y:S05]  /*3cc0*/  BRA `(.L_x_72) ;  /* 0x0000000000147947 */ /* 0x000fea0003800000 */
.L_x_71:
[----:B------:R-:W-:Y:S02]  /*3cd0*/  MOV R2, 0x3cf0 ;  /* 0x00003cf000027802 */ /* 0x000fe40000000f00 */
[----:B---3-5:R-:W-:Y:S05]  /*3ce0*/  CALL.REL.NOINC `($__internal_0_$__cuda_sm10x_tcgen05_guardrail_trap_col_being_dealloced_not_returned_by_alloc) ;  /* 0x0000006400607944 */ /* 0x028fea0003c00000 */
[----:B------:R-:W-:Y:S05]  /*3cf0*/  BRA `(.L_x_72) ;  /* 0x0000000000087947 */ /* 0x000fea0003800000 */
.L_x_70:
[----:B------:R-:W-:Y:S02]  /*3d00*/  MOV R2, 0x3d20 ;  /* 0x00003d2000027802 */ /* 0x000fe40000000f00 */
[----:B---3-5:R-:W-:Y:S05]  /*3d10*/  CALL.REL.NOINC `($__internal_2_$__cuda_sm10x_tcgen05_guardrail_trap_unallocated_columns_being_dealloced) ;  /* 0x00000064006c7944 */ /* 0x028fea0003c00000 */
.L_x_72:
[----:B------:R-:W-:Y:S01]  /*3d20*/  NOP ;  /* 0x0000000000007918 */ /* 0x000fe20000000000 */
[----:B------:R-:W-:Y:S05]  /*3d30*/  EXIT ;  /* 0x000000000000794d */ /* 0x000fea0003800000 */
.L_x_54:
[----:B------:R-:W-:-:S09]  /*3d40*/  UISETP.NE.OR UP0, UPT, UR18, 0x3, !UP3 ;  /* 0x000000031200788c */ /* 0x000fd2000df05670 */
[----:B------:R-:W-:Y:S05]  /*3d50*/  BRA.U UP0, `(.L_x_73) ;  /* 0x0000001100847547 */ /* 0x000fea000b800000 */
[----:B------:R-:W2:Y:S01]  /*3d60*/  LDCU.64 UR4, c[0x0][0x888] ;  /* 0x00011100ff0477ac */ /* 0x000ea20008000a00 */
[----:B------:R-:W3:Y:S01]  /*3d70*/  LDC.64 R12, c[0x0][0x348] ;  /* 0x0000d200ff0c7b82 */ /* 0x000ee20000000a00 */
[----:B------:R-:W-:Y:S02]  /*3d80*/  HFMA2 R9, -RZ, RZ, 0, 0 ;  /* 0x00000000ff097431 */ /* 0x000fe400000001ff */
[----:B------:R-:W-:Y:S01]  /*3d90*/  IMAD.MOV.U32 R11, RZ, RZ, 0x1 ;  /* 0x00000001ff0b7424 */ /* 0x000fe200078e00ff */
[----:B------:R-:W4:Y:S01]  /*3da0*/  LDCU UR40, c[0x0][0x370] ;  /* 0x00006e00ff2877ac */ /* 0x000f220008000800 */
[----:B------:R-:W-:Y:S01]  /*3db0*/  IMAD.MOV.U32 R10, RZ, RZ, RZ ;  /* 0x000000ffff0a7224 */ /* 0x000fe200078e00ff */
[----:B------:R-:W-:Y:S01]  /*3dc0*/  MOV R3, 0x1000 ;  /* 0x0000100000037802 */ /* 0x000fe20000000f00 */
[----:B------:R-:W4:Y:S01]  /*3dd0*/  LDCU.128 UR48, c[0x0][0xb10] ;  /* 0x00016200ff3077ac */ /* 0x000f220008000c00 */
[----:B------:R-:W1:Y:S01]  /*3de0*/  LDCU UR37, c[0x0][0x374] ;  /* 0x00006e80ff2577ac */ /* 0x000e620008000800 */
[----:B------:R-:W1:Y:S01]  /*3df0*/  LDCU.64 UR38, c[0x0][0x890] ;  /* 0x00011200ff2677ac */ /* 0x000e620008000a00 */
[----:B------:R-:W1:Y:S01]  /*3e00*/  LDCU UR15, c[0x0][0xb0c] ;  /* 0x00016180ff0f77ac */ /* 0x000e620008000800 */
[----:B--2---:R-:W-:Y:S01]  /*3e10*/  UISETP.NE.U32.AND UP0, UPT, UR4, URZ, UPT ;  /* 0x000000ff0400728c */ /* 0x004fe2000bf05070 */
[----:B------:R-:W2:Y:S01]  /*3e20*/  LDCU UR47, c[0x0][0xb20] ;  /* 0x00016400ff2f77ac */ /* 0x000ea20008000800 */
[----:B------:R-:W2:Y:S01]  /*3e30*/  LDCU UR4, c[0x0][0xb30] ;  /* 0x00016600ff0477ac */ /* 0x000ea20008000800 */
[----:B------:R-:W-:Y:S01]  /*3e40*/  UMOV UR21, 0x400 ;  /* 0x0000040000157882 */ /* 0x000fe20000000000 */
[----:B----4-:R-:W-:-:S02]  /*3e50*/  UIMAD.WIDE.U32 UR6, UR40, UR48, URZ ;  /* 0x00000030280672a5 */ /* 0x010fc4000f8e00ff */
[----:B-1----:R-:W-:Y:S02]  /*3e60*/  UIMAD.WIDE.U32 UR8, UR37, UR51, URZ ;  /* 0x00000033250872a5 */ /* 0x002fe4000f8e00ff */
[----:B------:R-:W-:Y:S02]  /*3e70*/  ULEA UR21, UR45, UR21, 0x18 ;  /* 0x000000152d157291 */ /* 0x000fe4000f8ec0ff */
[----:B------:R-:W-:Y:S02]  /*3e80*/  USEL UR41, URZ, 0x1, UP6 ;  /* 0x00000001ff297887 */ /* 0x000fe4000b000000 */
[----:B------:R-:W-:Y:S02]  /*3e90*/  UISETP.NE.U32.AND UP6, UPT, UR38, URZ, UPT ;  /* 0x000000ff2600728c */ /* 0x000fe4000bfc5070 */
[----:B------:R-:W-:Y:S02]  /*3ea0*/  UIADD3 UR43, UPT, UPT, UR21, 0x48, URZ ;  /* 0x00000048152b7890 */ /* 0x000fe4000fffe0ff */
[----:B------:R-:W-:-:S02]  /*3eb0*/  UISETP.NE.AND.EX UP5, UPT, UR5, URZ, UPT, UP0 ;  /* 0x000000ff0500728c */ /* 0x000fc4000bfa5300 */
[----:B------:R-:W-:Y:S01]  /*3ec0*/  UISETP.NE.AND UP0, UPT, UR42, 0x1, UPT ;  /* 0x000000012a00788c */ /* 0x000fe2000bf05270 */
[----:B------:R-:W-:Y:S01]  /*3ed0*/  UMOV UR6, UR7 ;  /* 0x0000000700067c82 */ /* 0x000fe20008000000 */
[----:B------:R-:W-:Y:S01]  /*3ee0*/  UMOV UR44, UR9 ;  /* 0x00000009002c7c82 */ /* 0x000fe20008000000 */
[----:B------:R-:W-:Y:S02]  /*3ef0*/  UISETP.NE.AND UP0, UPT, UR15, 0x1, UPT ;  /* 0x000000010f00788c */ /* 0x000fe4000bf05270 */
[----:B------:R-:W-:Y:S02]  /*3f00*/  UPLOP3.LUT UP4, UPT, UPT, UPT, UPT, 0x40, 0x4 ;  /* 0x000000000004789c */ /* 0x000fe40003f8e870 */
[----:B------:R-:W-:Y:S01]  /*3f10*/  UISETP.GE.AND UP2, UPT, UR42, 0x1, UPT ;  /* 0x000000012a00788c */ /* 0x000fe2000bf46270 */
[----:B------:R-:W1:Y:S01]  /*3f20*/  LDCU.64 UR22, c[0x0][0xb28] ;  /* 0x00016500ff1677ac */ /* 0x000e620008000a00 */
[----:B------:R-:W-:Y:S02]  /*3f30*/  UISETP.NE.AND.EX UP6, UPT, UR39, URZ, UPT, UP6 ;  /* 0x000000ff2700728c */ /* 0x000fe4000bfc5360 */
[----:B------:R-:W-:-:S02]  /*3f40*/  UIADD3 UR33, UPT, UPT, UR21, 0x30, URZ ;  /* 0x0000003015217890 */ /* 0x000fc4000fffe0ff */
[----:B------:R-:W-:Y:S02]  /*3f50*/  UIADD3 UR25, UPT, UPT, UR21, 0x38, URZ ;  /* 0x0000003815197890 */ /* 0x000fe4000fffe0ff */
[----:B------:R-:W-:Y:S02]  /*3f60*/  UIADD3 UR17, UPT, UPT, UR21, 0x40, URZ ;  /* 0x0000004015117890 */ /* 0x000fe4000fffe0ff */
[----:B------:R-:W-:Y:S02]  /*3f70*/  UPRMT UR43, UR45, 0x654, UR43 ;  /* 0x000006542d2b7896 */ /* 0x000fe4000800002b */
[----:B------:R-:W-:Y:S02]  /*3f80*/  USHF.R.U32.HI UR46, URZ, UR49, UR6 ;  /* 0x00000031ff2e7299 */ /* 0x000fe40008011606 */
[----:B--2---:R-:W-:Y:S02]  /*3f90*/  USHF.R.U32.HI UR44, URZ, UR47, UR44 ;  /* 0x0000002fff2c7299 */ /* 0x004fe4000801162c */
[----:B------:R-:W-:-:S02]  /*3fa0*/  UISETP.NE.AND UP0, UPT, UR50, 0x1, UPT ;  /* 0x000000013200788c */ /* 0x000fc4000bf05270 */
[----:B---3--:R-:W-:-:S11]  /*3fb0*/  UISETP.NE.AND UP3, UPT, UR4, 0x1, UPT ;  /* 0x000000010400788c */ /* 0x008fd6000bf65270 */
.L_x_84:
[C---:B------:R-:W-:Y:S02]  /*3fc0*/  LEA R8, R10.reuse, UR21, 0x3 ;  /* 0x000000150a087c11 */ /* 0x040fe4000f8e18ff */
[----:B------:R-:W-:Y:S02]  /*3fd0*/  SHF.L.U32 R0, R9, 0x1f, RZ ;  /* 0x0000001f09007819 */ /* 0x000fe400000006ff */
[----:B------:R-:W-:Y:S02]  /*3fe0*/  LEA R4, R10, UR21, 0x4 ;  /* 0x000000150a047c11 */ /* 0x000fe4000f8e20ff */
[----:B--2---:R-:W2:Y:S02]  /*3ff0*/  SYNCS.PHASECHK.TRANS64.TRYWAIT P0, [R8+URZ+0x80], R0 ;  /* 0x00008000080075a7 */ /* 0x004ea400080011ff */
[----:B--2---:R-:W-:Y:S05]  /*4000*/  @!P0 BRA `(.L_x_74) ;  /* 0x0000005c004c8947 */ /* 0x004fea0003800000 */
.L_x_156:
[----:B------:R-:W3:Y:S01]  /*4010*/  LDS.128 R4, [R4+0x110] ;  /* 0x0001100004047984 */ /* 0x000ee20000000c00 */
[----:B------:R-:W-:Y:S01]  /*4020*/  UISETP.GE.AND UP0, UPT, UR42, 0x1, UPT ;  /* 0x000000012a00788c */ /* 0x000fe2000bf06270 */
[----:B------:R-:W-:Y:S01]  /*4030*/  @!PT LDS RZ, [RZ] ;  /* 0x00000000fffff984 */ /* 0x000fe20000000800 */
[----:B------:R-:W-:Y:S01]  /*4040*/  @!PT LDS RZ, [RZ] ;  /* 0x00000000fffff984 */ /* 0x000fe20000000800 */
[----:B------:R-:W-:Y:S01]  /*4050*/  @!PT LDS RZ, [RZ] ;  /* 0x00000000fffff984 */ /* 0x000fe20000000800 */
[----:B------:R-:W-:Y:S01]  /*4060*/  @!PT LDS RZ, [RZ] ;  /* 0x00000000fffff984 */ /* 0x000fe20000000800 */
[----:B------:R4:W-:Y:S06]  /*4070*/  MEMBAR.ALL.CTA ;  /* 0x0000000000007992 */ /* 0x0009ec0000008000 */
[----:B----4-:R-:W4:Y:S01]  /*4080*/  FENCE.VIEW.ASYNC.S ;  /* 0x00000000000073c6 */ /* 0x010f220000000000 */
[----:B---3--:R-:W-:Y:S11]  /*4090*/  LOP3.LUT P0, RZ, R6, 0x1, RZ, 0xc0, !PT ;  /* 0x0000000106ff7812 */ /* 0x008ff6000780c0ff */
[----:B------:R-:W-:Y:S02]  /*40a0*/  @!UPT UIADD3 URZ, UPT, UPT, URZ, URZ, URZ ;  /* 0x000000fffffff290 */ /* 0x000fe4000fffe0ff */
[----:B----4-:R-:W-:Y:S01]  /*40b0*/  VOTEU.ANY UP2, P0 ;  /* 0x0000000000ff7886 */ /* 0x010fe20000040100 */
[----:B------:R-:W-:Y:S11]  /*40c0*/  PLOP3.LUT P0, PT, PT, PT, UP2, 0x80, 0x8 ;  /* 0x000000000008781c */ /* 0x000ff60003f0f028 */
[----:B------:R-:W-:Y:S02]  /*40d0*/  @!UPT UIADD3 URZ, UPT, UPT, URZ, URZ, URZ ;  /* 0x000000fffffff290 */ /* 0x000fe4000fffe0ff */
[----:B--2---:R-:W-:Y:S02]  /*40e0*/  @P0 SHF.R.U32.HI R0, RZ, 0x10, R5 ;  /* 0x00000010ff000819 */ /* 0x004fe40000011605 */
[----:B------:R-:W-:Y:S02]  /*40f0*/  @P0 MOV R2, R4 ;  /* 0x0000000400020202 */ /* 0x000fe40000000f00 */
[----:B------:R-:W-:Y:S01]  /*4100*/  @P0 R2UR UR4, R0 ;  /* 0x00000000000402ca */ /* 0x000fe200000e0000 */
[----:B------:R-:W-:Y:S01]  /*4110*/  VIADD R0, R8, 0x90 ;  /* 0x0000009008007836 */ /* 0x000fe20000000000 */
[----:B------:R-:W-:Y:S02]  /*4120*/  @P0 LOP3.LUT R4, R5, 0xffff, RZ, 0xc0, !PT ;  /* 0x0000ffff05040812 */ /* 0x000fe400078ec0ff */
[----:B------:R-:W-:Y:S02]  /*4130*/  @P0 R2UR UR6, R2 ;  /* 0x00000000020602ca */ /* 0x000fe400000e0000 */
[----:B------:R-:W-:Y:S02]  /*4140*/  PRMT R0, RZ, 0x654, R0 ;  /* 0x00000654ff007816 */ /* 0x000fe40000000000 */
[----:B------:R-:W-:Y:S02]  /*4150*/  @P0 R2UR UR5, R4 ;  /* 0x00000000040502ca */ /* 0x000fe400000e0000 */
[----:B------:R2:W-:Y:S03]  /*4160*/  SYNCS.ARRIVE.TRANS64.RED.A1T0 RZ, [R0+URZ], RZ ;  /* 0x000000ff00ff79a7 */ /* 0x0005e600081004ff */
[----:B------:R-:W-:Y:S04]  /*4170*/  @UP2 UMOV UR29, UR4 ;  /* 0x00000004001d2c82 */ /* 0x000fe80008000000 */
[----:B------:R-:W-:Y:S04]  /*4180*/  @UP2 UMOV UR14, UR6 ;  /* 0x00000006000e2c82 */ /* 0x000fe80008000000 */
[----:B------:R-:W-:Y:S01]  /*4190*/  @UP2 UMOV UR13, UR5 ;  /* 0x00000005000d2c82 */ /* 0x000fe20008000000 */
[----:B------:R-:W-:Y:S05]  /*41a0*/  BRA.U !UP0, `(.L_x_75) ;  /* 0x0000000108c07547 */ /* 0x000fea000b800000 */
[----:B------:R-:W-:Y:S02]  /*41b0*/  UIMAD.WIDE.U32 UR18, UR13, UR51, URZ ;  /* 0x000000330d1272a5 */ /* 0x000fe4000f8e00ff */
[----:B------:R-:W-:Y:S02]  /*41c0*/  UP2UR UR16, UPR, URZ, 0x4 ;  /* 0x00000004ff107883 */ /* 0x000fe40008000000 */
[----:B------:R-:W-:Y:S02]  /*41d0*/  UISETP.NE.AND UP2, UPT, UR50, 0x1, UPT ;  /* 0x000000013200788c */ /* 0x000fe4000bf45270 */
[----:B------:R-:W-:Y:S02]  /*41e0*/  UIMAD.WIDE.U32 UR26, UR14, UR48, URZ ;  /* 0x000000300e1a72a5 */ /* 0x000fe4000f8e00ff */
[----:B------:R-:W-:Y:S02]  /*41f0*/  USEL UR4, UR37, UR44, !UP2 ;  /* 0x0000002c25047287 */ /* 0x000fe4000d000000 */
[----:B------:R-:W-:Y:S02]  /*4200*/  UISETP.NE.AND UP0, UPT, UR15, 0x1, UPT ;  /* 0x000000010f00788c */ /* 0x000fe4000bf05270 */
[----:B------:R-:W-:Y:S02]  /*4210*/  UP2UR UR20, UPR, URZ, 0x2 ;  /* 0x00000002ff147883 */ /* 0x000fe40008000000 */
[----:B------:R-:W-:Y:S02]  /*4220*/  UISETP.NE.AND UP1, UPT, UR42, 0x1, UPT ;  /* 0x000000012a00788c */ /* 0x000fe4000bf25270 */
[----:B-1----:R-:W-:Y:S02]  /*4230*/  UIMAD.WIDE.U32 UR8, UR4, UR22, URZ ;  /* 0x00000016040872a5 */ /* 0x002fe4000f8e00ff */
[----:B------:R-:W-:Y:S01]  /*4240*/  USEL UR7, UR40, UR46, !UP0 ;  /* 0x0000002e28077287 */ /* 0x000fe2000c000000 */
[----:B------:R-:W-:Y:S02]  /*4250*/  UMOV UR5, UR19 ;  /* 0x0000001300057c82 */ /* 0x000fe40008000000 */
[----:B------:R-:W-:Y:S02]  /*4260*/  USHF.R.U32.HI UR6, URZ, UR47, UR5 ;  /* 0x0000002fff067299 */ /* 0x000fe40008011605 */
[----:B------:R-:W-:Y:S02]  /*4270*/  UIMAD.WIDE.U32 UR10, UR7, UR22, URZ ;  /* 0x00000016070a72a5 */ /* 0x000fe4000f8e00ff */
[----:B------:R-:W-:Y:S02]  /*4280*/  USEL UR6, UR13, UR6, !UP2 ;  /* 0x000000060d067287 */ /* 0x000fe4000d000000 */
[----:B------:R-:W-:Y:S01]  /*4290*/  UISETP.NE.AND UP2, UPT, UR16, URZ, UPT ;  /* 0x000000ff1000728c */ /* 0x000fe2000bf45270 */
[----:B------:R-:W-:Y:S02]  /*42a0*/  UMOV UR5, UR27 ;  /* 0x0000001b00057c82 */ /* 0x000fe40008000000 */
[----:B------:R-:W-:Y:S03]  /*42b0*/  USHF.R.U32.HI UR12, URZ, UR49, UR5 ;  /* 0x00000031ff0c7299 */ /* 0x000fe60008011605 */
[----:B------:R-:W-:Y:S02]  /*42c0*/  UMOV UR5, UR9 ;  /* 0x0000000900057c82 */ /* 0x000fe40008000000 */
[----:B------:R-:W-:Y:S03]  /*42d0*/  @UP1 USHF.R.U32.HI UR4, URZ, UR23, UR5 ;  /* 0x00000017ff041299 */ /* 0x000fe60008011605 */
[----:B------:R-:W-:Y:S01]  /*42e0*/  UMOV UR5, UR11 ;  /* 0x0000000b00057c82 */ /* 0x000fe20008000000 */
[----:B------:R-:W-:Y:S02]  /*42f0*/  UIMAD UR4, UR42, UR4, URZ ;  /* 0x000000042a0472a4 */ /* 0x000fe4000f8e02ff */
[----:B------:R-:W-:Y:S02]  /*4300*/  @UP1 USHF.R.U32.HI UR7, URZ, UR23, UR5 ;  /* 0x00000017ff071299 */ /* 0x000fe40008011605 */
[----:B------:R-:W-:Y:S02]  /*4310*/  USEL UR5, UR14, UR12, !UP0 ;  /* 0x0000000c0e057287 */ /* 0x000fe4000c000000 */
[----:B------:R-:W-:Y:S02]  /*4320*/  UIMAD.WIDE.U32 UR10, UR6, UR22, URZ ;  /* 0x00000016060a72a5 */ /* 0x000fe4000f8e00ff */
[----:B------:R-:W-:Y:S02]  /*4330*/  UIMAD UR8, UR42, UR7, URZ ;  /* 0x000000072a0872a4 */ /* 0x000fe4000f8e02ff */
[----:B------:R-:W-:Y:S03]  /*4340*/  UISETP.GE.AND UP0, UPT, UR6, UR4, UPT ;  /* 0x000000040600728c */ /* 0x000fe6000bf06270 */
[----:B------:R-:W-:Y:S01]  /*4350*/  UMOV UR4, UR11 ;  /* 0x0000000b00047c82 */ /* 0x000fe20008000000 */
[----:B------:R-:W-:Y:S02]  /*4360*/  UISETP.GE.OR UP0, UPT, UR5, UR8, UP0 ;  /* 0x000000080500728c */ /* 0x000fe40008706670 */
[----:B------:R-:W-:Y:S02]  /*4370*/  USHF.R.U32.HI UR4, URZ, UR23, UR4 ;  /* 0x00000017ff047299 */ /* 0x000fe40008011604 */
[----:B------:R-:W-:Y:S02]  /*4380*/  UIMAD.WIDE.U32 UR8, UR5, UR22, URZ ;  /* 0x00000016050872a5 */ /* 0x000fe4000f8e00ff */
[----:B------:R-:W-:Y:S04]  /*4390*/  USEL UR10, UR6, UR4, !UP1 ;  /* 0x00000004060a7287 */ /* 0x000fe8000c800000 */
[----:B------:R-:W-:Y:S01]  /*43a0*/  UIADD3 UR11, UPT, UPT, -UR10, URZ, URZ ;  /* 0x000000ff0a0b7290 */ /* 0x000fe2000fffe1ff */
[----:B------:R-:W-:Y:S02]  /*43b0*/  @!UP0 UMOV UR4, UR9 ;  /* 0x0000000900048c82 */ /* 0x000fe40008000000 */
[----:B------:R-:W-:Y:S02]  /*43c0*/  @!UP0 USHF.R.U32.HI UR4, URZ, UR23, UR4 ;  /* 0x00000017ff048299 */ /* 0x000fe40008011604 */
[----:B------:R-:W-:Y:S02]  /*43d0*/  UIMAD UR8, UR42, UR11, UR6 ;  /* 0x0000000b2a0872a4 */ /* 0x000fe4000f8e0206 */
[----:B------:R-:W-:Y:S02]  /*43e0*/  @!UP0 USEL UR4, UR5, UR4, !UP1 ;  /* 0x0000000405048287 */ /* 0x000fe4000c800000 */
[----:B------:R-:W-:Y:S02]  /*43f0*/  UISETP.NE.AND UP1, UPT, UR20, URZ, UPT ;  /* 0x000000ff1400728c */ /* 0x000fe4000bf25270 */
[----:B------:R-:W-:Y:S02]  /*4400*/  @!UP0 UIMAD UR8, UR7, UR8, UR4 ;  /* 0x00000008070882a4 */ /* 0x000fe4000f8e0204 */
[----:B------:R-:W-:Y:S02]  /*4410*/  @!UP0 UIADD3 UR9, UPT, UPT, UR10, -UR4, URZ ;  /* 0x800000040a098290 */ /* 0x000fe4000fffe0ff */
[----:B------:R-:W-:Y:S02]  /*4420*/  UIADD3 UR4, UPT, UPT, -UR5, URZ, URZ ;  /* 0x000000ff05047290 */ /* 0x000fe4000fffe1ff */
[----:B------:R-:W-:Y:S02]  /*4430*/  UIADD3 UR7, UPT, UPT, -UR6, URZ, URZ ;  /* 0x000000ff06077290 */ /* 0x000fe4000fffe1ff */
[----:B------:R-:W-:Y:S02]  /*4440*/  @!UP0 UIMAD UR6, UR9, UR42, UR5 ;  /* 0x0000002a090682a4 */ /* 0x000fe4000f8e0205 */
[----:B------:R-:W-:Y:S02]  /*4450*/  UIMAD UR14, UR15, UR4, UR14 ;  /* 0x000000040f0e72a4 */ /* 0x000fe4000f8e020e */
[----:B------:R-:W-:Y:S01]  /*4460*/  UIMAD UR13, UR50, UR7, UR13 ;  /* 0x00000007320d72a4 */ /* 0x000fe2000f8e020d */
[----:B------:R-:W-:Y:S02]  /*4470*/  @!UP0 UMOV UR5, UR8 ;  /* 0x0000000800058c82 */ /* 0x000fe40008000000 */
[----:B------:R-:W-:Y:S02]  /*4480*/  UIMAD UR14, UR5, UR15, UR14 ;  /* 0x0000000f050e72a4 */ /* 0x000fe4000f8e020e */
[----:B------:R-:W-:Y:S11]  /*4490*/  UIMAD UR13, UR6, UR50, UR13 ;  /* 0x00000032060d72a4 */ /* 0x000ff6000f8e020d */
[----:B------:R-:W-:Y:S01]  /*44a0*/  @!UPT UIADD3 URZ, UPT, UPT, URZ, URZ, URZ ;  /* 0x000000fffffff290 */ /* 0x000fe2000fffe0ff */
.L_x_75:
[----:B------:R-:W3:Y:S01]  /*44b0*/  @!UP3 LDCU.128 UR8, c[0x0][0xb10] ;  /* 0x00016200ff08b7ac */ /* 0x000ee20008000c00 */
[----:B------:R-:W-:Y:S02]  /*44c0*/  ISETP.NE.U32.AND P0, PT, RZ, UR38, PT ;  /* 0x00000026ff007c0c */ /* 0x000fe4000bf05070 */
[----:B------:R-:W-:Y:S02]  /*44d0*/  SHF.L.U32 R4, R11, 0x1f, RZ ;  /* 0x0000001f0b047819 */ /* 0x000fe400000006ff */
[----:B------:R-:W-:Y:S01]  /*44e0*/  ISETP.NE.AND.EX P0, PT, RZ, UR39, PT, P0 ;  /* 0x00000027ff007c0c */ /* 0x000fe2000bf05300 */
[----:B------:R-:W4:Y:S01]  /*44f0*/  @!UP3 LDCU UR5, c[0x0][0xb0c] ;  /* 0x00016180ff05b7ac */ /* 0x000f220008000800 */
[----:B------:R-:W-:Y:S02]  /*4500*/  USHF.L.U32 UR35, UR30, 0x6, URZ ;  /* 0x000000061e237899 */ /* 0x000fe400080006ff */
[----:B------:R-:W-:Y:S02]  /*4510*/  USHF.L.U32 UR34, UR31, 0x8, URZ ;  /* 0x000000081f227899 */ /* 0x000fe400080006ff */
[----:B---3--:R-:W-:Y:S07]  /*4520*/  UIMAD.WIDE.U32 UR6, UR14, UR8, URZ ;  /* 0x000000080e0672a5 */ /* 0x008fee000f8e00ff */
[----:B------:R-:W-:Y:S01]  /*4530*/  @!UP3 UMOV UR4, UR7 ;  /* 0x000000070004bc82 */ /* 0x000fe20008000000 */
[----:B----4-:R-:W-:Y:S02]  /*4540*/  @!UP3 UISETP.NE.AND UP0, UPT, UR5, 0x1, UPT ;  /* 0x000000010500b88c */ /* 0x010fe4000bf05270 */
[----:B------:R-:W-:Y:S02]  /*4550*/  @!UP3 USHF.R.U32.HI UR4, URZ, UR9, UR4 ;  /* 0x00000009ff04b299 */ /* 0x000fe40008011604 */
[----:B------:R-:W-:Y:S02]  /*4560*/  UIMAD.WIDE.U32 UR6, UR13, UR11, URZ ;  /* 0x0000000b0d0672a5 */ /* 0x000fe4000f8e00ff */
[----:B------:R-:W-:Y:S02]  /*4570*/  @!UP3 USEL UR8, UR14, UR4, !UP0 ;  /* 0x000000040e08b287 */ /* 0x000fe4000c000000 */
[----:B------:R-:W-:Y:S03]  /*4580*/  @!UP3 UISETP.NE.AND UP0, UPT, UR10, 0x1, UPT ;  /* 0x000000010a00b88c */ /* 0x000fe6000bf05270 */
[----:B------:R-:W-:Y:S02]  /*4590*/  @!UP3 UMOV UR6, UR7 ;  /* 0x000000070006bc82 */ /* 0x000fe40008000000 */
[----:B------:R-:W3:Y:S02]  /*45a0*/  @!UP3 LDCU UR4, c[0x0][0xb20] ;  /* 0x00016400ff04b7ac */ /* 0x000ee40008000800 */
[----:B---3--:R-:W-:Y:S04]  /*45b0*/  @!UP3 USHF.R.U32.HI UR6, URZ, UR4, UR6 ;  /* 0x00000004ff06b299 */ /* 0x008fe80008011606 */
[----:B------:R-:W-:Y:S04]  /*45c0*/  @!UP3 USEL UR6, UR13, UR6, !UP0 ;  /* 0x000000060d06b287 */ /* 0x000fe8000c000000 */
[----:B------:R-:W-:Y:S02]  /*45d0*/  @!UP3 UIADD3 UR4, UPT, UPT, -UR8, UR6, URZ ;  /* 0x000000060804b290 */ /* 0x000fe4000fffe1ff */
[----:B------:R-:W-:Y:S02]  /*45e0*/  @!UP3 UIADD3 UR6, UPT, UPT, UR8, -UR6, URZ ;  /* 0x800000060806b290 */ /* 0x000fe4000fffe0ff */
[----:B------:R-:W-:Y:S02]  /*45f0*/  @!UP3 UIMAD UR14, UR4, UR5, UR14 ;  /* 0x00000005040eb2a4 */ /* 0x000fe4000f8e020e */
[----:B------:R-:W-:Y:S01]  /*4600*/  @!UP3 UIMAD UR13, UR6, UR10, UR13 ;  /* 0x0000000a060db2a4 */ /* 0x000fe2000f8e020d */
[----:B------:R-:W-:Y:S11]  /*4610*/  BRA.U UP4, `(.L_x_76) ;  /* 0x0000000104107547 */ /* 0x000ff6000b800000 */
[----:B------:R-:W-:Y:S04]  /*4620*/  MOV R2, UR41 ;  /* 0x0000002900027c02 */ /* 0x000fe80008000f00 */
[----:B------:R-:W-:Y:S04]  /*4630*/  SHF.L.U32 R2, R2, 0x1f, RZ ;  /* 0x0000001f02027819 */ /* 0x000fe800000006ff */
[----:B------:R-:W3:Y:S02]  /*4640*/  SYNCS.PHASECHK.TRANS64.TRYWAIT P1, [UR21+0x78], R2 ;  /* 0x00007802ff0075a7 */ /* 0x000ee40008021115 */
[----:B---3--:R-:W-:Y:S05]  /*4650*/  @!P1 BRA `(.L_x_77) ;  /* 0x0000005400cc9947 */ /* 0x008fea0003800000 */
.L_x_76:
[----:B------:R-:W-:Y:S05]  /*4660*/  BRA.U !UP6, `(.L_x_78) ;  /* 0x000000010e387547 */ /* 0x000fea000b800000 */
[----:B------:R-:W-:Y:S01]  /*4670*/  UPLOP3.LUT UP1, UPT, UPT, UPT, UP5, 0x80, 0x8 ;  /* 0x000000000008789c */ /* 0x000fe20003f2f050 */
[----:B--2---:R-:W-:Y:S01]  /*4680*/  HFMA2 R0, -RZ, RZ, 0, 5.9604644775390625e-08 ;  /* 0x00000001ff007431 */ /* 0x004fe200000001ff */
[----:B------:R-:W2:Y:S01]  /*4690*/  LDCU.64 UR8, c[0x0][0x358] ;  /* 0x00006b00ff0877ac */ /* 0x000ea20008000a00 */
[----:B------:R-:W-:Y:S03]  /*46a0*/  IMAD.MOV.U32 R74, RZ, RZ, 0x1 ;  /* 0x00000001ff4a7424 */ /* 0x000fe600078e00ff */
[----:B------:R-:W-:Y:S05]  /*46b0*/  PLOP3.LUT P1, PT, PT, PT, UP1, 0x80, 0x8 ;  /* 0x000000000008781c */ /* 0x000fea0003f2f018 */
[----:B------:R-:W3:Y:S01]  /*46c0*/  @UP1 LDCU.64 UR4, c[0x0][0x888] ;  /* 0x00011100ff0417ac */ /* 0x000ee20008000a00 */
[----:B------:R-:W-:Y:S07]  /*46d0*/  @UP1 UIMAD UR6, UR36, UR38, URZ ;  /* 0x00000026240612a4 */ /* 0x000fee000f8e02ff */
[----:B------:R-:W-:Y:S01]  /*46e0*/  @!P1 PRMT R74, R0, 0x7610, R74 ;  /* 0x00007610004a9816 */ /* 0x000fe2000000004a */
[----:B---3--:R-:W-:Y:S06]  /*46f0*/  @UP1 UIMAD.WIDE UR4, UR6, 0x4, UR4 ;  /* 0x00000004060418a5 */ /* 0x008fec000f8e0204 */
[----:B-----5:R-:W-:Y:S01]  /*4700*/  IMAD.U32 R40, RZ, RZ, UR4 ;  /* 0x00000004ff287e24 */ /* 0x020fe2000f8e00ff */
[----:B------:R-:W-:Y:S04]  /*4710*/  MOV R41, UR5 ;  /* 0x0000000500297c02 */ /* 0x000fe80008000f00 */
[----:B------:R-:W3:Y:S01]  /*4720*/  @!UP1 LDCU UR4, c[0x0][0x880] ;  /* 0x00011000ff0497ac */ /* 0x000ee20008000800 */
[----:B--2---:R4:W5:Y:S02]  /*4730*/  @P1 LDG.E R40, desc[UR8][R40.64] ;  /* 0x0000000828281981 */ /* 0x004964000c1e1900 */
[----:B---34-:R-:W-:Y:S07]  /*4740*/  @!P1 IMAD.U32 R40, RZ, RZ, UR4 ;  /* 0x00000004ff289e24 */ /* 0x018fee000f8e00ff */
.L_x_78:
[----:B-----5:R-:W-:Y:S01]  /*4750*/  @!P0 ISETP.EQ.AND P2, PT, R40, RZ, PT ;  /* 0x000000ff2800820c */ /* 0x020fe20003f42270 */
[----:B------:R-:W-:Y:S01]  /*4760*/  @!UPT UIADD3 URZ, UPT, UPT, URZ, URZ, URZ ;  /* 0x000000fffffff290 */ /* 0x000fe2000fffe0ff */
[----:B------:R-:W-:Y:S11]  /*4770*/  @!P0 BRA `(.L_x_79) ;  /* 0x0000000000148947 */ /* 0x000ff60003800000 */
[----:B------:R-:W-:Y:S02]  /*4780*/  LOP3.LUT P0, RZ, R74, 0xff, RZ, 0xc0, !PT ;  /* 0x000000ff4aff7812 */ /* 0x000fe4000780c0ff */
[----:B------:R-:W-:Y:S04]  /*4790*/  PLOP3.LUT P2, PT, PT, PT, UP1, 0x80, 0x8 ;  /* 0x000000000008781c */ /* 0x000fe80003f4f018 */
[----:B------:R-:W-:Y:S07]  /*47a0*/  PLOP3.LUT P2, PT, P2, PT, PT, 0x8, 0x80 ;  /* 0x000000000080781c */ /* 0x000fee000174e170 */
[----:B------:R-:W-:Y:S11]  /*47b0*/  @P0 ISETP.EQ.AND P2, PT, R40, RZ, PT ;  /* 0x000000ff2800020c */ /* 0x000ff60003f42270 */
[----:B------:R-:W-:Y:S02]  /*47c0*/  @!UPT UIADD3 URZ, UPT, UPT, URZ, URZ, URZ ;  /* 0x000000fffffff290 */ /* 0x000fe4000fffe0ff */
.L_x_79:
[----:B------:R-:W3:Y:S01]  /*47d0*/  SYNCS.PHASECHK.TRANS64.TRYWAIT P0, [UR21+0x50], R4 ;  /* 0x00005004ff0075a7 */ /* 0x000ee20008001115 */
[----:B------:R-:W-:Y:S04]  /*47e0*/  ELECT P1, URZ, PT ;  /* 0x0000000000ff782f */ /* 0x000fe80003820000 */
[----:B------:R-:W-:Y:S01]  /*47f0*/  PLOP3.LUT P1, PT, P2, P1, PT, 0xf2, 0x2f ;  /* 0x00000000002f781c */ /* 0x000fe20001723e72 */
[----:B------:R-:W-:Y:S01]  /*4800*/  @!UPT UIADD3 URZ, UPT, UPT, URZ, URZ, URZ ;  /* 0x000000fffffff290 */ /* 0x000fe2000fffe0ff */
[----:B---3--:R-:W-:Y:S11]  /*4810*/  @!P0 BRA `(.L_x_80) ;  /* 0x0000005400748947 */ /* 0x008ff60003800000 */
.L_x_159:
[----:B--2---:R-:W-:Y:S01]  /*4820*/  @!P1 IADD3 R2, P0, PT, R12, 0x580, RZ ;  /* 0x000005800c029810 */ /* 0x004fe20007f1e0ff */
[----:B------:R-:W-:Y:S01]  /*4830*/  VOTEU.ALL UP0, P1 ;  /* 0x0000000000ff7886 */ /* 0x000fe20000800000 */
[----:B------:R-:W-:Y:S01]  /*4840*/  UMOV UR6, 0x0 ;  /* 0x0000000000067882 */ /* 0x000fe20000000000 */
[----:B------:R-:W-:Y:S01]  /*4850*/  UMOV UR7, 0x10000000 ;  /* 0x1000000000077882 */ /* 0x000fe20000000000 */
[----:B------:R-:W-:Y:S01]  /*4860*/  @!P1 R2UR UR5, R2 ;  /* 0x00000000020592ca */ /* 0x000fe200000e0000 */
[----:B------:R-:W-:Y:S01]  /*4870*/  @!P1 IMAD.X R0, RZ, RZ, R13, P0 ;  /* 0x000000ffff009224 */ /* 0x000fe200000e060d */
[----:B------:R-:W-:Y:S01]  /*4880*/  @!UP0 UIADD3 UR32, UPT, UPT, UR21, 0x200, URZ ;  /* 0x0000020015208890 */ /* 0x000fe2000fffe0ff */
[----:B------:R-:W-:Y:S03]  /*4890*/  VOTEU.ALL UP0, P1 ;  /* 0x0000000000ff7886 */ /* 0x000fe60000800000 */
[----:B------:R-:W-:Y:S01]  /*48a0*/  @!P1 R2UR UR4, R0 ;  /* 0x00000000000492ca */ /* 0x000fe200000e0000 */
[----:B------:R-:W-:Y:S06]  /*48b0*/  @!P1 IMAD.MOV.U32 R0, RZ, RZ, 0x1000 ;  /* 0x00001000ff009424 */ /* 0x000fec00078e00ff */
[----:B------:R-:W-:Y:S06]  /*48c0*/  IMAD.U32 R6, RZ, RZ, UR5 ;  /* 0x00000005ff067e24 */ /* 0x000fec000f8e00ff */
[----:B------:R-:W-:Y:S01]  /*48d0*/  IMAD.U32 R7, RZ, RZ, UR4 ;  /* 0x00000004ff077e24 */ /* 0x000fe2000f8e00ff */
[----:B------:R-:W-:Y:S04]  /*48e0*/  @!P1 R2UR UR4, R6 ;  /* 0x00000000060492ca */ /* 0x000fe800000e0000 */
[----:B------:R-:W-:Y:S11]  /*48f0*/  @!P1 R2UR UR5, R7 ;  /* 0x00000000070592ca */ /* 0x000ff600000e0000 */
[----:B------:R-:W-:Y:S02]  /*4900*/  @!UPT UIADD3 URZ, UPT, UPT, URZ, URZ, URZ ;  /* 0x000000fffffff290 */ /* 0x000fe4000fffe0ff */
[----:B------:R2:W-:Y:S01]  /*4910*/  @!UP0 UTMALDG.3D [UR32], [UR4], desc[UR6] ;  /* 0x00000620040085b4 */ /* 0x0005e20008011000 */
[----:B------:R3:W-:Y:S01]  /*4920*/  @!P1 SYNCS.ARRIVE.TRANS64.RED.A0TR RZ, [UR21+0x30], R0 ;  /* 0x00003000ffff99a7 */ /* 0x0007e20008300415 */
[----:B--2---:R-:W-:Y:S09]  /*4930*/  UPRMT UR4, UR45, 0x654, UR33 ;  /* 0x000006542d047896 */ /* 0x004ff20008000021 */
[----:B------:R-:W-:Y:S01]  /*4940*/  SYNCS.ARRIVE.TRANS64.RED.A1T0 RZ, [UR4], RZ ;  /* 0x000000ffffff79a7 */ /* 0x000fe20008100404 */
[----:B------:R-:W2:Y:S02]  /*4950*/  SYNCS.PHASECHK.TRANS64.TRYWAIT P0, [UR21+0x58], R4 ;  /* 0x00005804ff0075a7 */ /* 0x000ea40008001115 */
[----:B--23--:R-:W-:Y:S05]  /*4960*/  @!P0 BRA `(.L_x_81) ;  /* 0x0000005400388947 */ /* 0x00cfea0003800000 */
.L_x_161:
[----:B------:R-:W-:Y:S01]  /*4970*/  @!P1 IADD3 R2, P0, PT, R12, 0x580, RZ ;  /* 0x000005800c029810 */ /* 0x000fe20007f1e0ff */
[----:B------:R-:W-:Y:S01]  /*4980*/  VOTEU.ALL UP0, P1 ;  /* 0x0000000000ff7886 */ /* 0x000fe20000800000 */
[----:B------:R-:W-:Y:S01]  /*4990*/  UMOV UR6, 0x0 ;  /* 0x0000000000067882 */ /* 0x000fe20000000000 */
[----:B------:R-:W-:Y:S01]  /*49a0*/  UMOV UR7, 0x10000000 ;  /* 0x1000000000077882 */ /* 0x000fe20000000000 */
[----:B------:R-:W-:Y:S01]  /*49b0*/  @!P1 R2UR UR5, R2 ;  /* 0x00000000020592ca */ /* 0x000fe200000e0000 */
[----:B--2---:R-:W-:Y:S01]  /*49c0*/  @!P1 IMAD.X R0, RZ, RZ, R13, P0 ;  /* 0x000000ffff009224 */ /* 0x004fe200000e060d */
[----:B------:R-:W-:Y:S02]  /*49d0*/  @!UP0 UIADD3 UR26, UPT, UPT, UR34, 0x40, URZ ;  /* 0x00000040221a8890 */ /* 0x000fe4000fffe0ff */
[----:B------:R-:W-:Y:S02]  /*49e0*/  @!UP0 UIADD3 UR24, UPT, UPT, UR21, 0x1200, URZ ;  /* 0x0000120015188890 */ /* 0x000fe4000fffe0ff */
[----:B------:R-:W-:Y:S01]  /*49f0*/  @!P1 R2UR UR4, R0 ;  /* 0x00000000000492ca */ /* 0x000fe200000e0000 */
[----:B------:R-:W-:Y:S01]  /*4a00*/  VOTEU.ALL UP0, P1 ;  /* 0x0000000000ff7886 */ /* 0x000fe20000800000 */
[----:B------:R-:W-:Y:S01]  /*4a10*/  UMOV UR27, UR35 ;  /* 0x00000023001b7c82 */ /* 0x000fe20008000000 */
[----:B------:R-:W-:Y:S01]  /*4a20*/  UMOV UR28, UR36 ;  /* 0x00000024001c7c82 */ /* 0x000fe20008000000 */
[----:B------:R-:W-:Y:S03]  /*4a30*/  @!P1 IMAD.MOV.U32 R0, RZ, RZ, 0x1000 ;  /* 0x00001000ff009424 */ /* 0x000fe600078e00ff */
        /* <DEDUP_REMOVED lines=11> */
.L_x_163:
[----:B------:R-:W-:Y:S01]  /*4af0*/  @!P1 IADD3 R2, P0, PT, R12, 0x580, RZ ;  /* 0x000005800c029810 */ /* 0x000fe20007f1e0ff */
[----:B------:R-:W-:Y:S01]  /*4b00*/  VOTEU.ALL UP0, P1 ;  /* 0x0000000000ff7886 */ /* 0x000fe20000800000 */
[----:B------:R-:W-:Y:S01]  /*4b10*/  UMOV UR6, 0x0 ;  /* 0x0000000000067882 */ /* 0x000fe20000000000 */
[----:B------:R-:W-:Y:S01]  /*4b20*/  UMOV UR7, 0x10000000 ;  /* 0x1000000000077882 */ /* 0x000fe20000000000 */
[----:B------:R-:W-:Y:S01]  /*4b30*/  @!P1 R2UR UR5, R2 ;  /* 0x00000000020592ca */ /* 0x000fe200000e0000 */
[----:B--2---:R-:W-:Y:S01]  /*4b40*/  @!P1 IMAD.X R0, RZ, RZ, R13, P0 ;  /* 0x000000ffff009224 */ /* 0x004fe200000e060d */
[----:B------:R-:W-:Y:S01]  /*4b50*/  @!UP0 UIADD3 UR18, UPT, UPT, UR34, 0x80, URZ ;  /* 0x0000008022128890 */ /* 0x000fe2000fffe0ff */
[----:B------:R-:W-:Y:S01]  /*4b60*/  VIADD R10, R10, 0x1 ;  /* 0x000000010a0a7836 */ /* 0x000fe20000000000 */
        /* <DEDUP_REMOVED lines=17> */
.L_x_165:
[----:B------:R-:W-:Y:S01]  /*4c80*/  @!P1 IADD3 R2, P0, PT, R12, 0x580, RZ ;  /* 0x000005800c029810 */ /* 0x000fe20007f1e0ff */
[----:B------:R-:W-:Y:S01]  /*4c90*/  VOTEU.ALL UP0, P1 ;  /* 0x0000000000ff7886 */ /* 0x000fe20000800000 */
[----:B------:R-:W-:Y:S01]  /*4ca0*/  UMOV UR6, 0x0 ;  /* 0x0000000000067882 */ /* 0x000fe20000000000 */
[----:B------:R-:W-:Y:S01]  /*4cb0*/  UMOV UR7, 0x10000000 ;  /* 0x1000000000077882 */ /* 0x000fe20000000000 */
[----:B------:R-:W-:Y:S01]  /*4cc0*/  @!P1 R2UR UR5, R2 ;  /* 0x00000000020592ca */ /* 0x000fe200000e0000 */
[----:B--2---:R-:W-:Y:S01]  /*4cd0*/  @!P1 IMAD.X R0, RZ, RZ, R13, P0 ;  /* 0x000000ffff009224 */ /* 0x004fe200000e060d */
[----:B------:R-:W-:Y:S01]  /*4ce0*/  @!UP0 UIADD3 UR10, UPT, UPT, UR34, 0xc0, URZ ;  /* 0x000000c0220a8890 */ /* 0x000fe2000fffe0ff */
[----:B------:R-:W-:Y:S01]  /*4cf0*/  R2UR UR18, R76 ;  /* 0x000000004c1272ca */ /* 0x000fe200000e0000 */
[----:B------:R-:W-:Y:S01]  /*4d00*/  @!UP0 UIADD3 UR8, UPT, UPT, UR21, 0x3200, URZ ;  /* 0x0000320015088890 */ /* 0x000fe2000fffe0ff */
[----:B------:R-:W-:Y:S01]  /*4d10*/  R2UR UR16, R77 ;  /* 0x000000004d1072ca */ /* 0x000fe200000e0000 */
[----:B------:R-:W-:Y:S01]  /*4d20*/  @!UP0 UIADD3 UR9, UPT, UPT, UR21, 0x48, URZ ;  /* 0x0000004815098890 */ /* 0x000fe2000fffe0ff */
[----:B------:R-:W-:Y:S01]  /*4d30*/  @!P1 R2UR UR4, R0 ;  /* 0x00000000000492ca */ /* 0x000fe200000e0000 */
[----:B------:R-:W-:Y:S01]  /*4d40*/  VOTEU.ALL UP0, P1 ;  /* 0x0000000000ff7886 */ /* 0x000fe20000800000 */
[----:B------:R-:W-:Y:S01]  /*4d50*/  UMOV UR11, UR35 ;  /* 0x00000023000b7c82 */ /* 0x000fe20008000000 */
[----:B------:R-:W-:Y:S01]  /*4d60*/  UMOV UR12, UR36 ;  /* 0x00000024000c7c82 */ /* 0x000fe20008000000 */
[C---:B------:R-:W-:Y:S01]  /*4d70*/  ISETP.NE.AND P0, PT, R10.reuse, 0x2, PT ;  /* 0x000000020a00780c */ /* 0x040fe20003f05270 */
[----:B------:R-:W-:Y:S01]  /*4d80*/  UMOV UR36, UR29 ;  /* 0x0000001d00247c82 */ /* 0x000fe20008000000 */
[----:B------:R-:W-:Y:S01]  /*4d90*/  IMAD.U32 R4, RZ, RZ, UR5 ;  /* 0x00000005ff047e24 */ /* 0x000fe2000f8e00ff */
[----:B------:R-:W-:Y:S01]  /*4da0*/  LOP3.LUT R11, R11, 0x1, RZ, 0x3c, !PT ;  /* 0x000000010b0b7812 */ /* 0x000fe200078e3cff */
[----:B------:R-:W-:Y:S01]  /*4db0*/  UPLOP3.LUT UP4, UPT, UPT, UPT, UPT, 0x80, 0x8 ;  /* 0x000000000008789c */ /* 0x000fe20003f8f070 */
[----:B------:R-:W-:Y:S01]  /*4dc0*/  SEL R0, RZ, 0x1, P0 ;  /* 0x00000001ff007807 */ /* 0x000fe20000000000 */
[----:B------:R-:W-:Y:S01]  /*4dd0*/  UIADD3 UR31, UPT, UPT, UR13, UR18, URZ ;  /* 0x000000120d1f7290 */ /* 0x000fe2000fffe0ff */
[----:B------:R-:W-:Y:S01]  /*4de0*/  SEL R10, R10, RZ, P0 ;  /* 0x000000ff0a0a7207 */ /* 0x000fe20000000000 */
[----:B------:R-:W-:Y:S01]  /*4df0*/  UIADD3 UR30, UPT, UPT, UR14, UR16, URZ ;  /* 0x000000100e1e7290 */ /* 0x000fe2000fffe0ff */
[----:B------:R-:W-:Y:S01]  /*4e00*/  IMAD.U32 R5, RZ, RZ, UR4 ;  /* 0x00000004ff057e24 */ /* 0x000fe2000f8e00ff */
[----:B------:R-:W-:Y:S02]  /*4e10*/  @!P1 R2UR UR4, R4 ;  /* 0x00000000040492ca */ /* 0x000fe400000e0000 */
[----:B------:R-:W-:Y:S02]  /*4e20*/  LOP3.LUT R9, R9, R0, RZ, 0x3c, !PT ;  /* 0x0000000009097212 */ /* 0x000fe400078e3cff */
[----:B------:R-:W-:Y:S11]  /*4e30*/  @!P1 R2UR UR5, R5 ;  /* 0x00000000050592ca */ /* 0x000ff600000e0000 */
[----:B------:R-:W-:Y:S02]  /*4e40*/  @!UPT UIADD3 URZ, UPT, UPT, URZ, URZ, URZ ;  /* 0x000000fffffff290 */ /* 0x000fe4000fffe0ff */
[----:B------:R2:W-:Y:S01]  /*4e50*/  @!UP0 UTMALDG.3D [UR8], [UR4], desc[UR6] ;  /* 0x00000608040085b4 */ /* 0x0005e20008011000 */
[----:B------:R2:W-:Y:S01]  /*4e60*/  @!P1 SYNCS.ARRIVE.TRANS64.RED.A0TR RZ, [UR21+0x48], R3 ;  /* 0x00004803ffff99a7 */ /* 0x0005e20008300415 */
[----:B------:R-:W-:Y:S01]  /*4e70*/  SYNCS.ARRIVE.TRANS64.RED.A1T0 RZ, [UR43], RZ ;  /* 0x000000ffffff79a7 */ /* 0x000fe2000810042b */
[----:B------:R-:W-:Y:S05]  /*4e80*/  BRA.U UP2, `(.L_x_84) ;  /* 0xfffffff1024c7547 */ /* 0x000fea000b83ffff */
[----:B------:R-:W-:-:S04]  /*4e90*/  SHF.L.U32 R2, R11, 0x1f, RZ ;  /* 0x0000001f0b027819 */ /* 0x000fc800000006ff */
[----:B------:R-:W3:Y:S02]  /*4ea0*/  SYNCS.PHASECHK.TRANS64.TRYWAIT P0, [UR21+0x50], R2 ;  /* 0x00005002ff0075a7 */ /* 0x000ee40008001115 */
[----:B---3--:R-:W-:Y:S05]  /*4eb0*/  @!P0 BRA `(.L_x_85) ;  /* 0x00000050002c8947 */ /* 0x008fea0003800000 */
.L_x_167:
[----:B------:R-:W4:Y:S02]  /*4ec0*/  SYNCS.PHASECHK.TRANS64.TRYWAIT P0, [UR21+0x58], R2 ;  /* 0x00005802ff0075a7 */ /* 0x000f240008001115 */
[----:B----4-:R-:W-:Y:S05]  /*4ed0*/  @!P0 BRA `(.L_x_86) ;  /* 0x00000050003c8947 */ /* 0x010fea0003800000 */
.L_x_169:
[----:B------:R-:W4:Y:S02]  /*4ee0*/  SYNCS.PHASECHK.TRANS64.TRYWAIT P0, [UR21+0x60], R2 ;  /* 0x00006002ff0075a7 */ /* 0x000f240008001115 */
[----:B----4-:R-:W-:Y:S05]  /*4ef0*/  @!P0 BRA `(.L_x_87) ;  /* 0x00000050004c8947 */ /* 0x010fea0003800000 */
.L_x_171:
[----:B---3--:R-:W-:-:S07]  /*4f00*/  MOV R0, UR21 ;  /* 0x0000001500007c02 */ /* 0x008fce0008000f00 */
.L_x_88:
[----:B---3--:R-:W-:-:S04]  /*4f10*/  SHF.L.U32 R2, R11, 0x1f, RZ ;  /* 0x0000001f0b027819 */ /* 0x008fc800000006ff */
[----:B------:R3:W4:Y:S03]  /*4f20*/  SYNCS.PHASECHK.TRANS64.TRYWAIT P0, [R0+URZ+0x68], R2 ;  /* 0x00006802000075a7 */ /* 0x00072600080011ff */
[----:B----4-:R-:W-:Y:S05]  /*4f30*/  @!P0 NANOSLEEP.SYNCS 0x989680 ;  /* 0x009896800000895d */ /* 0x010fea0003900000 */
[----:B------:R-:W4:Y:S02]  /*4f40*/  @!P0 SYNCS.PHASECHK.TRANS64 P0, [R0+URZ+0x68], R2 ;  /* 0x00006802000085a7 */ /* 0x000f2400080010ff */
[----:B-12-4-:R-:W-:Y:S05]  /*4f50*/  @P0 EXIT ;  /* 0x000000000000094d */ /* 0x016fea0003800000 */
[----:B------:R-:W-:Y:S05]  /*4f60*/  BRA `(.L_x_88) ;  /* 0xfffffffc00e87947 */ /* 0x000fea000383ffff */
.L_x_73:
[----:B------:R-:W-:-:S06]  /*4f70*/  UISETP.GE.AND UP0, UPT, UR18, 0x4, UPT ;  /* 0x000000041200788c */ /* 0x000fcc000bf06270 */
[----:B------:R-:W-:-:S13]  /*4f80*/  PLOP3.LUT P0, PT, PT, PT, UP0, 0x80, 0x8 ;  /* 0x000000000008781c */ /* 0x000fda0003f0f008 */
[----:B-1----:R-:W-:Y:S05]  /*4f90*/  @!P0 EXIT ;  /* 0x000000000000894d */ /* 0x002fea0003800000 */
[----:B------:R-:W-:Y:S01]  /*4fa0*/  BAR.SYNC.DEFER_BLOCKING 0x6, 0xa0 ;  /* 0x0182800000007b1d */ /* 0x000fe20000010000 */
[C---:B------:R-:W-:Y:S01]  /*4fb0*/  IMAD.SHL.U32 R7, R85.reuse, 0x40, RZ ;  /* 0x0000004055077824 */ /* 0x040fe200078e00ff */
[C---:B------:R-:W-:Y:S01]  /*4fc0*/  LOP3.LUT R87, R85.reuse, 0x60, RZ, 0xc0, !PT ;  /* 0x0000006055577812 */ /* 0x040fe200078ec0ff */
[C---:B------:R-:W-:Y:S02]  /*4fd0*/  IMAD.SHL.U32 R4, R85.reuse, 0x20, RZ ;  /* 0x0000002055047824 */ /* 0x040fe400078e00ff */
[----:B------:R-:W-:Y:S02]  /*4fe0*/  HFMA2 R36, -RZ, RZ, 0, 0 ;  /* 0x00000000ff247431 */ /* 0x000fe400000001ff */
[----:B------:R-:W-:Y:S01]  /*4ff0*/  IMAD.SHL.U32 R5, R85, 0x8, RZ ;  /* 0x0000000855057824 */ /* 0x000fe200078e00ff */
[----:B------:R-:W-:Y:S01]  /*5000*/  UMOV UR44, 0x400 ;  /* 0x00000400002c7882 */ /* 0x000fe20000000000 */
[----:B------:R-:W1:Y:S01]  /*5010*/  LDC.64 R72, c[0x0][0x8b0] ;  /* 0x00022c00ff487b82 */ /* 0x000e620000000a00 */
[----:B------:R-:W-:Y:S01]  /*5020*/  ULEA UR44, UR45, UR44, 0x18 ;  /* 0x0000002c2d2c7291 */ /* 0x000fe2000f8ec0ff */
[----:B------:R-:W-:Y:S01]  /*5030*/  LOP3.LUT R6, R7, 0x180, RZ, 0xc0, !PT ;  /* 0x0000018007067812 */ /* 0x000fe200078ec0ff */
[C---:B------:R-:W-:Y:S01]  /*5040*/  IMAD.U32 R37, R85.reuse, 0x10000, RZ ;  /* 0x0001000055257824 */ /* 0x040fe200078e00ff */
[----:B------:R-:W-:Y:S01]  /*5050*/  LOP3.LUT R4, R4, 0xc00, RZ, 0xc0, !PT ;  /* 0x00000c0004047812 */ /* 0x000fe200078ec0ff */
[----:B------:R-:W-:Y:S01]  /*5060*/  UIADD3 UR4, UPT, UPT, UR44, 0x4200, URZ ;  /* 0x000042002c047890 */ /* 0x000fe2000fffe0ff */
[----:B------:R-:W-:Y:S01]  /*5070*/  LOP3.LUT R5, R6, 0x30, R5, 0xf8, !PT ;  /* 0x0000003006057812 */ /* 0x000fe200078ef805 */
[----:B------:R-:W-:Y:S01]  /*5080*/  IMAD.SHL.U32 R6, R85, 0x2, RZ ;  /* 0x0000000255067824 */ /* 0x000fe200078e00ff */
[----:B------:R-:W2:Y:S01]  /*5090*/  LDC.64 R70, c[0x0][0x8a8] ;  /* 0x00022a00ff467b82 */ /* 0x000ea20000000a00 */
[----:B------:R-:W-:Y:S01]  /*50a0*/  LOP3.LUT R4, R4, 0x40, R7, 0xf8, !PT ;  /* 0x0000004004047812 */ /* 0x000fe200078ef807 */
[----:B------:R-:W-:Y:S01]  /*50b0*/  UIADD3 UR5, UPT, UPT, UR44, 0x200, URZ ;  /* 0x000002002c057890 */ /* 0x000fe2000fffe0ff */
[----:B------:R-:W-:Y:S01]  /*50c0*/  LOP3.LUT R37, R37, 0x600000, RZ, 0xc0, !PT ;  /* 0x0060000025257812 */ /* 0x000fe200078ec0ff */
[----:B------:R-:W-:Y:S01]  /*50d0*/  IMAD.MOV.U32 R84, RZ, RZ, RZ ;  /* 0x000000ffff547224 */ /* 0x000fe200078e00ff */
[----:B------:R-:W-:Y:S01]  /*50e0*/  LOP3.LUT R85, R85, 0x2, RZ, 0xc0, !PT ;  /* 0x0000000255557812 */ /* 0x000fe200078ec0ff */
[----:B------:R-:W-:Y:S01]  /*50f0*/  IMAD.MOV.U32 R79, RZ, RZ, RZ ;  /* 0x000000ffff4f7224 */ /* 0x000fe200078e00ff */
[----:B------:R-:W-:-:S02]  /*5100*/  LOP3.LUT R5, R5, 0x20, R6, 0x78, !PT ;  /* 0x0000002005057812 */ /* 0x000fc400078e7806 */
[----:B------:R-:W-:Y:S01]  /*5110*/  CS2R R82, SRZ ;  /* 0x0000000000527805 */ /* 0x000fe2000001ff00 */
[----:B------:R-:W3:Y:S01]  /*5120*/  LDS R0, [UR44+0x130] ;  /* 0x0001302cff007984 */ /* 0x000ee20008000800 */
[----:B------:R-:W-:Y:S01]  /*5130*/  LOP3.LUT R4, R4, 0x200, R7, 0xf8, !PT ;  /* 0x0000020004047812 */ /* 0x000fe200078ef807 */
[----:B------:R-:W-:Y:S01]  /*5140*/  IMAD.U32 R88, RZ, RZ, UR5 ;  /* 0x00000005ff587e24 */ /* 0x000fe2000f8e00ff */
[----:B------:R-:W-:Y:S01]  /*5150*/  MOV R81, RZ ;  /* 0x000000ff00517202 */ /* 0x000fe20000000f00 */
[----:B------:R-:W-:Y:S01]  /*5160*/  IMAD.MOV R80, RZ, RZ, -R85 ;  /* 0x000000ffff507224 */ /* 0x000fe200078e0a55 */
[----:B------:R-:W-:Y:S01]  /*5170*/  LOP3.LUT R69, R4, R5, RZ, 0xfc, !PT ;  /* 0x0000000504457212 */ /* 0x000fe200078efcff */
[----:B------:R-:W-:Y:S01]  /*5180*/  IMAD.U32 R86, RZ, RZ, UR4 ;  /* 0x00000004ff567e24 */ /* 0x000fe2000f8e00ff */
[----:B------:R-:W4:Y:S01]  /*5190*/  LDCU UR58, c[0x0][0x370] ;  /* 0x00006e00ff3a77ac */ /* 0x000f220008000800 */
[----:B------:R-:W1:Y:S01]  /*51a0*/  LDCU.64 UR62, c[0x0][0x348] ;  /* 0x00006900ff3e77ac */ /* 0x000e620008000a00 */
[----:B------:R-:W1:Y:S01]  /*51b0*/  LDCU UR43, c[0x0][0xb0c] ;  /* 0x00016180ff2b77ac */ /* 0x000e620008000800 */
[----:B------:R-:W1:Y:S01]  /*51c0*/  LDCU UR39, c[0x0][0xb30] ;  /* 0x00016600ff2777ac */ /* 0x000e620008000800 */
[----:B------:R-:W1:Y:S01]  /*51d0*/  LDCU.64 UR56, c[0x0][0x888] ;  /* 0x00011100ff3877ac */ /* 0x000e620008000a00 */
[----:B------:R-:W1:Y:S01]  /*51e0*/  LDCU.64 UR40, c[0x0][0xb28] ;  /* 0x00016500ff2877ac */ /* 0x000e620008000a00 */
[----:B------:R-:W1:Y:S01]  /*51f0*/  LDCU.64 UR60, c[0x0][0x890] ;  /* 0x00011200ff3c77ac */ /* 0x000e620008000a00 */
[----:B------:R-:W1:Y:S01]  /*5200*/  LDCU.128 UR52, c[0x0][0xb10] ;  /* 0x00016200ff3477ac */ /* 0x000e620008000c00 */
[----:B------:R-:W1:Y:S02]  /*5210*/  LDCU UR47, c[0x0][0x374] ;  /* 0x00006e80ff2f77ac */ /* 0x000e640008000800 */
[----:B-1234-:R-:W-:-:S07]  /*5220*/  IMAD.IADD R37, R0, 0x1, R37 ;  /* 0x0000000100257824 */ /* 0x01efce00078e0225 */
.L_x_130:
[----:B------:R-:W-:Y:S02]  /*5230*/  LEA R3, R79, UR44, 0x3 ;  /* 0x0000002c4f037c11 */ /* 0x000fe4000f8e18ff */
[----:B------:R-:W-:Y:S02]  /*5240*/  SHF.L.U32 R0, R83, 0x1f, RZ ;  /* 0x0000001f53007819 */ /* 0x000fe400000006ff */
[----:B-1----:R-:W-:Y:S02]  /*5250*/  LEA R4, R79, UR44, 0x4 ;  /* 0x0000002c4f047c11 */ /* 0x002fe4000f8e20ff */
[----:B------:R-:W1:Y:S02]  /*5260*/  SYNCS.PHASECHK.TRANS64.TRYWAIT P0, [R3+URZ+0x80], R0 ;  /* 0x00008000030075a7 */ /* 0x000e6400080011ff */
[----:B-1----:R-:W-:Y:S05]  /*5270*/  @!P0 BRA `(.L_x_89) ;  /* 0x0000004c00848947 */ /* 0x002fea0003800000 */
.L_x_172:
        /* <DEDUP_REMOVED lines=8> */
[----:B--2---:R-:W-:Y:S11]  /*5300*/  LOP3.LUT P0, RZ, R6, 0x1, RZ, 0xc0, !PT ;  /* 0x0000000106ff7812 */ /* 0x004ff6000780c0ff */
[----:B------:R-:W-:Y:S02]  /*5310*/  @!UPT UIADD3 URZ, UPT, UPT, URZ, URZ, URZ ;  /* 0x000000fffffff290 */ /* 0x000fe4000fffe0ff */
[----:B---3--:R-:W-:Y:S01]  /*5320*/  VOTEU.ANY UP1, P0 ;  /* 0x0000000000ff7886 */ /* 0x008fe20000020100 */
[----:B------:R-:W-:Y:S01]  /*5330*/  PLOP3.LUT P0, PT, PT, PT, UP1, 0x80, 0x8 ;  /* 0x000000000008781c */ /* 0x000fe20003f0f018 */
[----:B------:R-:W-:Y:S11]  /*5340*/  UP2UR UR46, UPR, URZ, 0x2 ;  /* 0x00000002ff2e7883 */ /* 0x000ff60008000000 */
[----:B------:R-:W-:Y:S01]  /*5350*/  @!UPT UIADD3 URZ, UPT, UPT, URZ, URZ, URZ ;  /* 0x000000fffffff290 */ /* 0x000fe2000fffe0ff */
[----:B-1----:R-:W-:Y:S02]  /*5360*/  @P0 SHF.R.U32.HI R0, RZ, 0x10, R5 ;  /* 0x00000010ff000819 */ /* 0x002fe40000011605 */
        /* <DEDUP_REMOVED lines=12> */
[----:B------:R-:W2:Y:S01]  /*5430*/  LDCU UR12, c[0x0][0xb20] ;  /* 0x00016400ff0c77ac */ /* 0x000ea20008000800 */
[----:B------:R-:W-:Y:S02]  /*5440*/  UIMAD.WIDE.U32 UR4, UR47, UR55, URZ ;  /* 0x000000372f0472a5 */ /* 0x000fe4000f8e00ff */
[----:B------:R-:W-:Y:S02]  /*5450*/  UIMAD.WIDE.U32 UR6, UR58, UR52, URZ ;  /* 0x000000343a0672a5 */ /* 0x000fe4000f8e00ff */
[----:B------:R-:W-:Y:S02]  /*5460*/  UISETP.NE.AND UP0, UPT, UR54, 0x1, UPT ;  /* 0x000000013600788c */ /* 0x000fe4000bf05270 */
[----:B------:R-:W-:Y:S02]  /*5470*/  UIMAD.WIDE.U32 UR8, UR37, UR55, URZ ;  /* 0x00000037250872a5 */ /* 0x000fe4000f8e00ff */
[----:B------:R-:W-:Y:S02]  /*5480*/  UIMAD.WIDE.U32 UR10, UR38, UR52, URZ ;  /* 0x00000034260a72a5 */ /* 0x000fe4000f8e00ff */
[----:B------:R-:W-:Y:S02]  /*5490*/  UISETP.NE.AND UP1, UPT, UR43, 0x1, UPT ;  /* 0x000000012b00788c */ /* 0x000fe4000bf25270 */
[----:B------:R-:W-:Y:S01]  /*54a0*/  UISETP.NE.AND UP2, UPT, UR42, 0x1, UPT ;  /* 0x000000012a00788c */ /* 0x000fe2000bf45270 */
[----:B------:R-:W-:Y:S02]  /*54b0*/  UMOV UR4, UR5 ;  /* 0x0000000500047c82 */ /* 0x000fe40008000000 */
[----:B--2---:R-:W-:Y:S03]  /*54c0*/  USHF.R.U32.HI UR5, URZ, UR12, UR4 ;  /* 0x0000000cff057299 */ /* 0x004fe60008011604 */
[----:B------:R-:W-:Y:S02]  /*54d0*/  UMOV UR4, UR7 ;  /* 0x0000000700047c82 */ /* 0x000fe40008000000 */
[----:B------:R-:W-:Y:S02]  /*54e0*/  USHF.R.U32.HI UR7, URZ, UR53, UR4 ;  /* 0x00000035ff077299 */ /* 0x000fe40008011604 */
[----:B------:R-:W-:Y:S02]  /*54f0*/  USEL UR4, UR47, UR5, !UP0 ;  /* 0x000000052f047287 */ /* 0x000fe4000c000000 */
[----:B------:R-:W-:Y:S01]  /*5500*/  USEL UR7, UR58, UR7, !UP1 ;  /* 0x000000073a077287 */ /* 0x000fe2000c800000 */
[----:B------:R-:W-:Y:S01]  /*5510*/  UMOV UR5, UR9 ;  /* 0x0000000900057c82 */ /* 0x000fe20008000000 */
[----:B------:R-:W-:Y:S02]  /*5520*/  UIMAD.WIDE.U32 UR8, UR4, UR40, URZ ;  /* 0x00000028040872a5 */ /* 0x000fe4000f8e00ff */
[----:B------:R-:W-:Y:S03]  /*5530*/  USHF.R.U32.HI UR6, URZ, UR12, UR5 ;  /* 0x0000000cff067299 */ /* 0x000fe60008011605 */
[----:B------:R-:W-:Y:S01]  /*5540*/  UMOV UR5, UR11 ;  /* 0x0000000b00057c82 */ /* 0x000fe20008000000 */
[----:B------:R-:W-:Y:S02]  /*5550*/  UIMAD.WIDE.U32 UR10, UR7, UR40, URZ ;  /* 0x00000028070a72a5 */ /* 0x000fe4000f8e00ff */
[----:B------:R-:W-:Y:S02]  /*5560*/  USHF.R.U32.HI UR12, URZ, UR53, UR5 ;  /* 0x00000035ff0c7299 */ /* 0x000fe40008011605 */
[----:B------:R-:W-:Y:S01]  /*5570*/  USEL UR6, UR37, UR6, !UP0 ;  /* 0x0000000625067287 */ /* 0x000fe2000c000000 */
[----:B------:R-:W-:Y:S02]  /*5580*/  UMOV UR5, UR9 ;  /* 0x0000000900057c82 */ /* 0x000fe40008000000 */
[----:B------:R-:W-:Y:S01]  /*5590*/  UMOV UR10, UR11 ;  /* 0x0000000b000a7c82 */ /* 0x000fe20008000000 */
[----:B------:R-:W-:Y:S02]  /*55a0*/  @UP2 USHF.R.U32.HI UR4, URZ, UR41, UR5 ;  /* 0x00000029ff042299 */ /* 0x000fe40008011605 */
[----:B------:R-:W-:Y:S02]  /*55b0*/  @UP2 USHF.R.U32.HI UR7, URZ, UR41, UR10 ;  /* 0x00000029ff072299 */ /* 0x000fe4000801160a */
[----:B------:R-:W-:Y:S02]  /*55c0*/  UIMAD UR4, UR42, UR4, URZ ;  /* 0x000000042a0472a4 */ /* 0x000fe4000f8e02ff */
[----:B------:R-:W-:Y:S02]  /*55d0*/  UIMAD.WIDE.U32 UR10, UR6, UR40, URZ ;  /* 0x00000028060a72a5 */ /* 0x000fe4000f8e00ff */
[----:B------:R-:W-:Y:S02]  /*55e0*/  USEL UR5, UR38, UR12, !UP1 ;  /* 0x0000000c26057287 */ /* 0x000fe4000c800000 */
[----:B------:R-:W-:Y:S02]  /*55f0*/  UIMAD UR8, UR42, UR7, URZ ;  /* 0x000000072a0872a4 */ /* 0x000fe4000f8e02ff */
[----:B------:R-:W-:Y:S03]  /*5600*/  UISETP.GE.AND UP0, UPT, UR6, UR4, UPT ;  /* 0x000000040600728c */ /* 0x000fe6000bf06270 */
[----:B------:R-:W-:Y:S01]  /*5610*/  UMOV UR4, UR11 ;  /* 0x0000000b00047c82 */ /* 0x000fe20008000000 */
[----:B------:R-:W-:Y:S02]  /*5620*/  UISETP.GE.OR UP0, UPT, UR5, UR8, UP0 ;  /* 0x000000080500728c */ /* 0x000fe40008706670 */
[----:B------:R-:W-:Y:S02]  /*5630*/  USHF.R.U32.HI UR4, URZ, UR41, UR4 ;  /* 0x00000029ff047299 */ /* 0x000fe40008011604 */
[----:B------:R-:W-:Y:S02]  /*5640*/  UIMAD.WIDE.U32 UR8, UR5, UR40, URZ ;  /* 0x00000028050872a5 */ /* 0x000fe4000f8e00ff */
[----:B------:R-:W-:Y:S02]  /*5650*/  USEL UR11, UR6, UR4, !UP2 ;  /* 0x00000004060b7287 */ /* 0x000fe4000d000000 */
[----:B------:R-:W-:Y:S02]  /*5660*/  UIADD3 UR8, UPT, UPT, -UR5, URZ, URZ ;  /* 0x000000ff05087290 */ /* 0x000fe4000fffe1ff */
[----:B------:R-:W-:Y:S01]  /*5670*/  UIADD3 UR10, UPT, UPT, -UR11, URZ, URZ ;  /* 0x000000ff0b0a7290 */ /* 0x000fe2000fffe1ff */
[----:B------:R-:W-:Y:S01]  /*5680*/  @!UP0 UMOV UR4, UR9 ;  /* 0x0000000900048c82 */ /* 0x000fe20008000000 */
[----:B------:R-:W-:Y:S02]  /*5690*/  UIADD3 UR9, UPT, UPT, -UR6, URZ, URZ ;  /* 0x000000ff06097290 */ /* 0x000fe4000fffe1ff */
[----:B------:R-:W-:Y:S02]  /*56a0*/  @!UP0 USHF.R.U32.HI UR4, URZ, UR41, UR4 ;  /* 0x00000029ff048299 */ /* 0x000fe40008011604 */
[----:B------:R-:W-:Y:S02]  /*56b0*/  UIMAD UR10, UR42, UR10, UR6 ;  /* 0x0000000a2a0a72a4 */ /* 0x000fe4000f8e0206 */
[----:B------:R-:W-:Y:S04]  /*56c0*/  @!UP0 USEL UR4, UR5, UR4, !UP2 ;  /* 0x0000000405048287 */ /* 0x000fe8000d000000 */
[----:B------:R-:W-:Y:S02]  /*56d0*/  @!UP0 UIMAD UR10, UR7, UR10, UR4 ;  /* 0x0000000a070a82a4 */ /* 0x000fe4000f8e0204 */
[----:B------:R-:W-:Y:S02]  /*56e0*/  @!UP0 UIADD3 UR11, UPT, UPT, UR11, -UR4, URZ ;  /* 0x800000040b0b8290 */ /* 0x000fe4000fffe0ff */
[----:B------:R-:W-:Y:S02]  /*56f0*/  UIMAD UR7, UR43, UR8, UR38 ;  /* 0x000000082b0772a4 */ /* 0x000fe4000f8e0226 */
[----:B------:R-:W-:Y:S02]  /*5700*/  @!UP0 UIMAD UR6, UR11, UR42, UR5 ;  /* 0x0000002a0b0682a4 */ /* 0x000fe4000f8e0205 */
[----:B------:R-:W-:Y:S01]  /*5710*/  UIMAD UR4, UR54, UR9, UR37 ;  /* 0x00000009360472a4 */ /* 0x000fe2000f8e0225 */
[----:B------:R-:W-:Y:S02]  /*5720*/  @!UP0 UMOV UR5, UR10 ;  /* 0x0000000a00058c82 */ /* 0x000fe40008000000 */
[----:B------:R-:W-:Y:S02]  /*5730*/  UIMAD UR38, UR5, UR43, UR7 ;  /* 0x0000002b052672a4 */ /* 0x000fe4000f8e0207 */
[----:B------:R-:W-:Y:S11]  /*5740*/  UIMAD UR37, UR6, UR54, UR4 ;  /* 0x00000036062572a4 */ /* 0x000ff6000f8e0204 */
[----:B------:R-:W-:Y:S01]  /*5750*/  @!UPT UIADD3 URZ, UPT, UPT, URZ, URZ, URZ ;  /* 0x000000fffffff290 */ /* 0x000fe2000fffe0ff */
.L_x_90:
[----:B------:R-:W-:Y:S01]  /*5760*/  UISETP.NE.AND UP0, UPT, UR39, 0x1, UPT ;  /* 0x000000012700788c */ /* 0x000fe2000bf05270 */
[----:B------:R-:W-:Y:S01]  /*5770*/  R2UR UR11, R88 ;  /* 0x00000000580b72ca */ /* 0x000fe200000e0000 */
[----:B------:R-:W-:Y:S01]  /*5780*/  USHF.L.U32 UR50, UR30, 0x6, URZ ;  /* 0x000000061e327899 */ /* 0x000fe200080006ff */
[----:B------:R-:W-:Y:S01]  /*5790*/  IADD3 R79, PT, PT, R79, 0x1, RZ ;  /* 0x000000014f4f7810 */ /* 0x000fe20007ffe0ff */
[----:B------:R-:W-:Y:S07]  /*57a0*/  USHF.L.U32 UR49, UR31, 0x8, URZ ;  /* 0x000000081f317899 */ /* 0x000fee00080006ff */
[----:B------:R-:W2:Y:S01]  /*57b0*/  @!UP0 LDCU.128 UR12, c[0x0][0xb10] ;  /* 0x00016200ff0c87ac */ /* 0x000ea20008000c00 */
[----:B------:R-:W3:Y:S01]  /*57c0*/  @!UP0 LDCU UR5, c[0x0][0xb0c] ;  /* 0x00016180ff0587ac */ /* 0x000ee20008000800 */
[----:B------:R-:W4:Y:S01]  /*57d0*/  @!UP0 LDCU UR10, c[0x0][0xb20] ;  /* 0x00016400ff0a87ac */ /* 0x000f220008000800 */
[----:B--2---:R-:W-:Y:S02]  /*57e0*/  UIMAD.WIDE.U32 UR8, UR38, UR12, URZ ;  /* 0x0000000c260872a5 */ /* 0x004fe4000f8e00ff */
[----:B------:R-:W-:Y:S02]  /*57f0*/  UIMAD.WIDE.U32 UR6, UR37, UR15, URZ ;  /* 0x0000000f250672a5 */ /* 0x000fe4000f8e00ff */
[----:B------:R-:W-:Y:S03]  /*5800*/  @!UP0 UISETP.NE.AND UP1, UPT, UR14, 0x1, UPT ;  /* 0x000000010e00888c */ /* 0x000fe6000bf25270 */
[----:B------:R-:W-:Y:S01]  /*5810*/  @!UP0 UMOV UR4, UR9 ;  /* 0x0000000900048c82 */ /* 0x000fe20008000000 */
[----:B---3--:R-:W-:Y:S02]  /*5820*/  @!UP0 UISETP.NE.AND UP2, UPT, UR5, 0x1, UPT ;  /* 0x000000010500888c */ /* 0x008fe4000bf45270 */
[----:B------:R-:W-:Y:S01]  /*5830*/  @!UP0 USHF.R.U32.HI UR4, URZ, UR13, UR4 ;  /* 0x0000000dff048299 */ /* 0x000fe20008011604 */
[----:B------:R-:W-:Y:S02]  /*5840*/  @!UP0 UMOV UR6, UR7 ;  /* 0x0000000700068c82 */ /* 0x000fe40008000000 */
[----:B----4-:R-:W-:Y:S02]  /*5850*/  @!UP0 USHF.R.U32.HI UR6, URZ, UR10, UR6 ;  /* 0x0000000aff068299 */ /* 0x010fe40008011606 */
[----:B------:R-:W-:Y:S02]  /*5860*/  @!UP0 USEL UR7, UR38, UR4, !UP2 ;  /* 0x0000000426078287 */ /* 0x000fe4000d000000 */
[----:B------:R-:W-:Y:S04]  /*5870*/  @!UP0 USEL UR6, UR37, UR6, !UP1 ;  /* 0x0000000625068287 */ /* 0x000fe8000c800000 */
[----:B------:R-:W-:Y:S02]  /*5880*/  @!UP0 UIADD3 UR4, UPT, UPT, -UR7, UR6, URZ ;  /* 0x0000000607048290 */ /* 0x000fe4000fffe1ff */
[----:B------:R-:W-:Y:S02]  /*5890*/  @!UP0 UIADD3 UR6, UPT, UPT, UR7, -UR6, URZ ;  /* 0x8000000607068290 */ /* 0x000fe4000fffe0ff */
[----:B------:R-:W-:Y:S02]  /*58a0*/  @!UP0 UIMAD UR38, UR4, UR5, UR38 ;  /* 0x00000005042682a4 */ /* 0x000fe4000f8e0226 */
[----:B------:R-:W-:Y:S02]  /*58b0*/  @!UP0 UIMAD UR37, UR6, UR14, UR37 ;  /* 0x0000000e062582a4 */ /* 0x000fe4000f8e0225 */
[----:B------:R-:W-:Y:S09]  /*58c0*/  ULOP3.LUT UP0, URZ, UR11, 0x1b0, URZ, 0xc0, !UPT ;  /* 0x000001b00bff7892 */ /* 0x000ff2000f80c0ff */
[----:B------:R-:W-:Y:S05]  /*58d0*/  BRA.U !UP0, `(.L_x_91) ;  /* 0x0000000108407547 */ /* 0x000fea000b800000 */
[----:B------:R-:W2:Y:S01]  /*58e0*/  LDCU.64 UR8, c[0x4][0x88] ;  /* 0x01001100ff0877ac */ /* 0x000ea20008000a00 */
[----:B------:R-:W-:Y:S01]  /*58f0*/  MOV R3, 0x0 ;  /* 0x0000000000037802 */ /* 0x000fe20000000f00 */
[----:B------:R-:W-:Y:S02]  /*5900*/  HFMA2 R12, -RZ, RZ, 0, 5.9604644775390625e-08 ;  /* 0x00000001ff0c7431 */ /* 0x000fe400000001ff */
[----:B------:R-:W-:Y:S02]  /*5910*/  IMAD.MOV.U32 R8, RZ, RZ, 0x70 ;  /* 0x00000070ff087424 */ /* 0x000fe400078e00ff */
[----:B------:R-:W-:Y:S01]  /*5920*/  IMAD.MOV.U32 R13, RZ, RZ, RZ ;  /* 0x000000ffff0d7224 */ /* 0x000fe200078e00ff */
[----:B------:R-:W3:Y:S01]  /*5930*/  LDCU.64 UR6, c[0x4][0x90] ;  /* 0x01001200ff0677ac */ /* 0x000ee20008000a00 */
[----:B------:R-:W4:Y:S01]  /*5940*/  LDC.64 R2, c[0x4][R3] ;  /* 0x0100000003027b82 */ /* 0x000f220000000a00 */
[----:B------:R-:W1:Y:S01]  /*5950*/  LDCU.64 UR4, c[0x4][0x8] ;  /* 0x01000100ff0477ac */ /* 0x000e620008000a00 */
[----:B--2---:R-:W-:Y:S01]  /*5960*/  MOV R5, UR9 ;  /* 0x0000000900057c02 */ /* 0x004fe20008000f00 */
[----:B------:R-:W-:Y:S01]  /*5970*/  IMAD.U32 R4, RZ, RZ, UR8 ;  /* 0x00000008ff047e24 */ /* 0x000fe2000f8e00ff */
[----:B---3--:R-:W-:Y:S01]  /*5980*/  MOV R7, UR7 ;  /* 0x0000000700077c02 */ /* 0x008fe20008000f00 */
[----:B------:R-:W-:Y:S01]  /*5990*/  IMAD.U32 R6, RZ, RZ, UR6 ;  /* 0x00000006ff067e24 */ /* 0x000fe2000f8e00ff */
[----:B-1----:R-:W-:Y:S01]  /*59a0*/  MOV R11, UR5 ;  /* 0x00000005000b7c02 */ /* 0x002fe20008000f00 */
[----:B------:R-:W-:Y:S02]  /*59b0*/  IMAD.U32 R10, RZ, RZ, UR4 ;  /* 0x00000004ff0a7e24 */ /* 0x000fe4000f8e00ff */
[----:B------:R-:W-:Y:S07]  /*59c0*/  LEPC R20, `(.L_x_91) ;  /* 0x000000001014794e */ /* 0x000fee0000000000 */
[----:B----45:R-:W-:Y:S05]  /*59d0*/  CALL.ABS.NOINC R2 ;  /* 0x0000000002007343 */ /* 0x030fea0003c00000 */
.L_x_91:
[----:B------:R-:W-:Y:S01]  /*59e0*/  LOP3.LUT P0, RZ, R86, 0x1b0, RZ, 0xc0, !PT ;  /* 0x000001b056ff7812 */ /* 0x000fe2000780c0ff */
[----:B------:R-:W-:Y:S11]  /*59f0*/  BSSY.RECONVERGENT B6, `(.L_x_92) ;  /* 0x0000013000067945 */ /* 0x000ff60003800200 */
[----:B------:R-:W-:Y:S01]  /*5a00*/  @!UPT UIADD3 URZ, UPT, UPT, URZ, URZ, URZ ;  /* 0x000000fffffff290 */ /* 0x000fe2000fffe0ff */
[----:B------:R-:W-:Y:S05]  /*5a10*/  @!P0 BRA `(.L_x_93) ;  /* 0x0000000000408947 */ /* 0x000fea0003800000 */
        /* <DEDUP_REMOVED lines=16> */
.L_x_93:
[----:B------:R-:W-:Y:S05]  /*5b20*/  BSYNC.RECONVERGENT B6 ;  /* 0x0000000000067941 */ /* 0x000fea0003800200 */
.L_x_92:
[----:B------:R-:W-:Y:S01]  /*5b30*/  R2UR UR4, R78 ;  /* 0x000000004e0472ca */ /* 0x000fe200000e0000 */
[----:B------:R-:W-:Y:S01]  /*5b40*/  UISETP.NE.U32.AND UP0, UPT, UR60, URZ, UPT ;  /* 0x000000ff3c00728c */ /* 0x000fe2000bf05070 */
[----:B------:R-:W-:Y:S02]  /*5b50*/  ISETP.NE.U32.AND P4, PT, R72, RZ, PT ;  /* 0x000000ff4800720c */ /* 0x000fe40003f85070 */
[----:B------:R-:W-:Y:S01]  /*5b60*/  ISETP.NE.U32.AND P2, PT, RZ, UR56, PT ;  /* 0x00000038ff007c0c */ /* 0x000fe2000bf45070 */
[----:B------:R-:W-:Y:S01]  /*5b70*/  UISETP.NE.AND.EX UP1, UPT, UR61, URZ, UPT, UP0 ;  /* 0x000000ff3d00728c */ /* 0x000fe2000bf25300 */
[----:B------:R-:W-:Y:S01]  /*5b80*/  ISETP.NE.AND.EX P4, PT, R73, RZ, PT, P4 ;  /* 0x000000ff4900720c */ /* 0x000fe20003f85340 */
[----:B------:R-:W-:Y:S01]  /*5b90*/  UPLOP3.LUT UP0, UPT, UPT, UPT, UPT, 0x40, 0x4 ;  /* 0x000000000004789c */ /* 0x000fe20003f0e870 */
[----:B------:R-:W-:Y:S05]  /*5ba0*/  ISETP.NE.AND.EX P2, PT, RZ, UR57, PT, P2 ;  /* 0x00000039ff007c0c */ /* 0x000fea000bf45320 */
[----:B------:R-:W-:Y:S06]  /*5bb0*/  UISETP.NE.AND UP2, UPT, UR4, URZ, UPT ;  /* 0x000000ff0400728c */ /* 0x000fec000bf45270 */
[----:B------:R-:W-:Y:S05]  /*5bc0*/  PLOP3.LUT P1, PT, PT, PT, UP2, 0x80, 0x8 ;  /* 0x000000000008781c */ /* 0x000fea0003f2f028 */
[----:B------:R-:W-:Y:S06]  /*5bd0*/  @UP2 UPLOP3.LUT UP0, UPT, UPT, UPT, UP1, 0x80, 0x8 ;  /* 0x000000000008289c */ /* 0x000fec0003f0f010 */
[----:B------:R-:W-:Y:S01]  /*5be0*/  PLOP3.LUT P0, PT, PT, PT, UP0, 0x80, 0x8 ;  /* 0x000000000008781c */ /* 0x000fe20003f0f008 */
[----:B------:R-:W-:Y:S01]  /*5bf0*/  @!UPT UIADD3 URZ, UPT, UPT, URZ, URZ, URZ ;  /* 0x000000fffffff290 */ /* 0x000fe2000fffe0ff */
[----:B------:R-:W-:Y:S11]  /*5c00*/  BRA.U !UP1, `(.L_x_94) ;  /* 0x00000001093c7547 */ /* 0x000ff6000b800000 */
[----:B------:R-:W-:Y:S01]  /*5c10*/  UISETP.NE.U32.AND UP0, UPT, UR56, URZ, UPT ;  /* 0x000000ff3800728c */ /* 0x000fe2000bf05070 */
[----:B-1----:R-:W-:Y:S01]  /*5c20*/  HFMA2 R0, -RZ, RZ, 0, 5.9604644775390625e-08 ;  /* 0x00000001ff007431 */ /* 0x002fe200000001ff */
[----:B------:R-:W1:Y:S01]  /*5c30*/  LDCU.64 UR8, c[0x0][0x358] ;  /* 0x00006b00ff0877ac */ /* 0x000e620008000a00 */
[----:B------:R-:W-:Y:S01]  /*5c40*/  IMAD.MOV.U32 R74, RZ, RZ, 0x1 ;  /* 0x00000001ff4a7424 */ /* 0x000fe200078e00ff */
[----:B------:R-:W-:Y:S06]  /*5c50*/  UISETP.NE.AND.EX UP0, UPT, UR57, URZ, UPT, UP0 ;  /* 0x000000ff3900728c */ /* 0x000fec000bf05300 */
[----:B------:R-:W-:Y:S05]  /*5c60*/  PLOP3.LUT P3, PT, PT, PT, UP0, 0x80, 0x8 ;  /* 0x000000000008781c */ /* 0x000fea0003f6f008 */
[----:B------:R-:W2:Y:S01]  /*5c70*/  @UP0 LDCU.64 UR4, c[0x0][0x888] ;  /* 0x00011100ff0407ac */ /* 0x000ea20008000a00 */
[----:B------:R-:W-:Y:S07]  /*5c80*/  @UP0 UIMAD UR6, UR36, UR60, URZ ;  /* 0x0000003c240602a4 */ /* 0x000fee000f8e02ff */
[----:B------:R-:W-:Y:S01]  /*5c90*/  @!P3 PRMT R74, R0, 0x7610, R74 ;  /* 0x00007610004ab816 */ /* 0x000fe2000000004a */
[----:B--2---:R-:W-:Y:S06]  /*5ca0*/  @UP0 UIMAD.WIDE UR4, UR6, 0x4, UR4 ;  /* 0x00000004060408a5 */ /* 0x004fec000f8e0204 */
[----:B-----5:R-:W-:Y:S01]  /*5cb0*/  IMAD.U32 R40, RZ, RZ, UR4 ;  /* 0x00000004ff287e24 */ /* 0x020fe2000f8e00ff */
[----:B------:R-:W-:Y:S04]  /*5cc0*/  MOV R41, UR5 ;  /* 0x0000000500297c02 */ /* 0x000fe80008000f00 */
[----:B------:R-:W2:Y:S01]  /*5cd0*/  @!UP0 LDCU UR4, c[0x0][0x880] ;  /* 0x00011000ff0487ac */ /* 0x000ea20008000800 */
[----:B-1----:R3:W5:Y:S02]  /*5ce0*/  @P3 LDG.E R40, desc[UR8][R40.64] ;  /* 0x0000000828283981 */ /* 0x002764000c1e1900 */
[----:B--23--:R-:W-:Y:S02]  /*5cf0*/  @!P3 IMAD.U32 R40, RZ, RZ, UR4 ;  /* 0x00000004ff28be24 */ /* 0x00cfe4000f8e00ff */
.L_x_94:
[----:B------:R-:W-:Y:S05]  /*5d00*/  @!P4 BRA `(.L_x_95) ;  /* 0x000000000024c947 */ /* 0x000fea0003800000 */
[----:B------:R-:W-:Y:S01]  /*5d10*/  ISETP.NE.U32.AND P3, PT, R70, RZ, PT ;  /* 0x000000ff4600720c */ /* 0x000fe20003f65070 */
[----:B------:R-:W2:Y:S03]  /*5d20*/  LDCU.64 UR4, c[0x0][0x358] ;  /* 0x00006b00ff0477ac */ /* 0x000ea60008000a00 */
[----:B------:R-:W-:Y:S11]  /*5d30*/  ISETP.NE.AND.EX P3, PT, R71, RZ, PT, P3 ;  /* 0x000000ff4700720c */ /* 0x000ff60003f65330 */
[----:B------:R-:W-:Y:S02]  /*5d40*/  @!UPT UIADD3 URZ, UPT, UPT, URZ, URZ, URZ ;  /* 0x000000fffffff290 */ /* 0x000fe4000fffe0ff */
[----:B------:R-:W3:Y:S01]  /*5d50*/  @P3 LDC.64 R2, c[0x0][0x8a8] ;  /* 0x00022a00ff023b82 */ /* 0x000ee20000000a00 */
[----:B-1----:R-:W-:Y:S04]  /*5d60*/  @P3 IMAD R0, R72, UR36, RZ ;  /* 0x0000002448003c24 */ /* 0x002fe8000f8e02ff */
[----:B---3--:R-:W-:Y:S05]  /*5d70*/  @P3 IMAD.WIDE R2, R0, 0x4, R2 ;  /* 0x0000000400023825 */ /* 0x008fea00078e0202 */
[----:B--2--5:R2:W5:Y:S02]  /*5d80*/  @P3 LDG.E R38, desc[UR4][R2.64] ;  /* 0x0000000402263981 */ /* 0x024564000c1e1900 */
[----:B--2---:R-:W3:Y:S02]  /*5d90*/  @!P3 LDC R38, c[0x0][0x8a0] ;  /* 0x00022800ff26bb82 */ /* 0x004ee40000000800 */
.L_x_95:
[----:B-----5:R-:W-:Y:S01]  /*5da0*/  ISETP.NE.AND P4, PT, R40, RZ, PT ;  /* 0x000000ff2800720c */ /* 0x020fe20003f85270 */
[----:B------:R-:W-:Y:S01]  /*5db0*/  BSSY B1, `(.L_x_96) ;  /* 0x0000042000017945 */ /* 0x000fe20003800000 */
[----:B------:R-:W-:Y:S01]  /*5dc0*/  SEL R5, RZ, 0xffffffff, P2 ;  /* 0xffffffffff057807 */ /* 0x000fe20001000000 */
[----:B------:R-:W-:Y:S01]  /*5dd0*/  IMAD.MOV.U32 R53, RZ, RZ, 0x1 ;  /* 0x00000001ff357424 */ /* 0x000fe200078e00ff */
[----:B------:R-:W-:Y:S02]  /*5de0*/  LOP3.LUT P3, RZ, R74, 0xff, RZ, 0xc0, !PT ;  /* 0x000000ff4aff7812 */ /* 0x000fe4000786c0ff */
[----:B------:R-:W-:Y:S02]  /*5df0*/  CS2R R46, SRZ ;  /* 0x00000000002e7805 */ /* 0x000fe4000001ff00 */
[----:B-1----:R-:W-:Y:S02]  /*5e00*/  @P1 SEL R0, RZ, 0xffffffff, P4 ;  /* 0xffffffffff001807 */ /* 0x002fe40002000000 */
[----:B------:R-:W-:Y:S02]  /*5e10*/  CS2R R44, SRZ ;  /* 0x00000000002c7805 */ /* 0x000fe4000001ff00 */
[----:B------:R-:W-:Y:S02]  /*5e20*/  LEA R2, R82, UR44, 0x3 ;  /* 0x0000002c52027c11 */ /* 0x000fe4000f8e18ff */
[----:B------:R-:W-:Y:S02]  /*5e30*/  CS2R R50, SRZ ;  /* 0x0000000000327805 */ /* 0x000fe4000001ff00 */
[----:B------:R-:W-:Y:S02]  /*5e40*/  @P0 SEL R0, R5, R0, !P3 ;  /* 0x0000000005000207 */ /* 0x000fe40005800000 */
[----:B------:R-:W-:Y:S02]  /*5e50*/  CS2R R48, SRZ ;  /* 0x0000000000307805 */ /* 0x000fe4000001ff00 */
[----:B------:R-:W-:Y:S02]  /*5e60*/  LEA R52, R36, UR44, 0x3 ;  /* 0x0000002c24347c11 */ /* 0x000fe4000f8e18ff */
[----:B------:R-:W-:Y:S02]  /*5e70*/  @P1 LOP3.LUT R0, R0, 0x1, RZ, 0xc0, !PT ;  /* 0x0000000100001812 */ /* 0x000fe400078ec0ff */
[----:B------:R-:W-:Y:S02]  /*5e80*/  SHF.L.U32 R3, R84, 0x1f, RZ ;  /* 0x0000001f54037819 */ /* 0x000fe400000006ff */
[----:B------:R-:W-:Y:S02]  /*5e90*/  ISETP.NE.U32.OR P6, PT, R0, 0x1, !P1 ;  /* 0x000000010000780c */ /* 0x000fe40004fc5470 */
[----:B------:R-:W-:Y:S02]  /*5ea0*/  PLOP3.LUT P2, PT, PT, PT, UP1, 0x80, 0x8 ;  /* 0x000000000008781c */ /* 0x000fe40003f4f018 */
[----:B------:R-:W-:Y:S02]  /*5eb0*/  LEA.HI R39, R36, R36, RZ, 0x1 ;  /* 0x0000002424277211 */ /* 0x000fe400078f08ff */
[----:B------:R-:W-:Y:S02]  /*5ec0*/  SEL R4, RZ, 0xffffffff, P4 ;  /* 0xffffffffff047807 */ /* 0x000fe40002000000 */
[----:B------:R-:W-:Y:S05]  /*5ed0*/  P2R R61, PR, RZ, 0x40 ;  /* 0x00000040ff3d7803 */ /* 0x000fea0000000000 */
[----:B------:R-:W-:Y:S02]  /*5ee0*/  @P6 SHF.L.U32 R0, R81, 0x1f, RZ ;  /* 0x0000001f51006819 */ /* 0x000fe400000006ff */
[----:B------:R-:W-:Y:S02]  /*5ef0*/  @P2 SEL R4, R5, R4, !P3 ;  /* 0x0000000405042207 */ /* 0x000fe40005800000 */
[----:B------:R1:W2:Y:S02]  /*5f00*/  @P6 SYNCS.PHASECHK.TRANS64.TRYWAIT P1, [R2+URZ+0x30], R0 ;  /* 0x00003000020065a7 */ /* 0x0002a400080211ff */
[----:B------:R-:W-:Y:S04]  /*5f10*/  LOP3.LUT R4, R4, 0x1, RZ, 0xc0, !PT ;  /* 0x0000000104047812 */ /* 0x000fe800078ec0ff */
[----:B------:R-:W-:Y:S04]  /*5f20*/  ISETP.NE.U32.AND P5, PT, R4, 0x1, PT ;  /* 0x000000010400780c */ /* 0x000fe80003fa5070 */
[----:B------:R-:W-:Y:S01]  /*5f30*/  P2R R54, PR, RZ, 0x20 ;  /* 0x00000020ff367803 */ /* 0x000fe20000000000 */
[----:B------:R4:W3:Y:S01]  /*5f40*/  SYNCS.PHASECHK.TRANS64.TRYWAIT P0, [R52+URZ+0xa0], R3 ;  /* 0x0000a003340075a7 */ /* 0x0008e200080011ff */
[C---:B-1----:R-:W-:Y:S01]  /*5f50*/  IMAD.SHL.U32 R0, R39.reuse, 0x80, RZ ;  /* 0x0000008027007824 */ /* 0x042fe200078e00ff */
[----:B------:R-:W-:Y:S04]  /*5f60*/  LOP3.LUT R39, R39, 0xffe, RZ, 0xc0, !PT ;  /* 0x00000ffe27277812 */ /* 0x000fe800078ec0ff */
[----:B------:R-:W-:Y:S01]  /*5f70*/  LOP3.LUT R0, R0, 0xffffff00, RZ, 0xc0, !PT ;  /* 0xffffff0000007812 */ /* 0x000fe200078ec0ff */
[----:B------:R-:W-:Y:S04]  /*5f80*/  IMAD.IADD R39, R36, 0x1, -R39 ;  /* 0x0000000124277824 */ /* 0x000fe800078e0a27 */
[----:B------:R-:W-:Y:S04]  /*5f90*/  IMAD.IADD R0, R37, 0x1, R0 ;  /* 0x0000000125007824 */ /* 0x000fe800078e0200 */
[----:B------:R-:W-:Y:S01]  /*5fa0*/  IMAD R39, R39, 0x100000, R0 ;  /* 0x0010000027277824 */ /* 0x000fe200078e0200 */
[----:B--2---:R-:W-:Y:S01]  /*5fb0*/  @P6 SEL R53, RZ, 0x1, !P1 ;  /* 0x00000001ff356807 */ /* 0x004fe20004800000 */
[----:B----4-:R-:W-:Y:S06]  /*5fc0*/  @!P6 BRA `(.L_x_97) ;  /* 0x000000000080e947 */ /* 0x010fec0003800000 */
[----:B------:R-:W-:Y:S01]  /*5fd0*/  @P5 IMAD R5, R82, 0x1000, R69 ;  /* 0x0000100052055824 */ /* 0x000fe200078e0245 */
[----:B------:R-:W-:Y:S01]  /*5fe0*/  ISETP.NE.AND P1, PT, R53, RZ, PT ;  /* 0x000000ff3500720c */ /* 0x000fe20003f25270 */
[----:B------:R-:W-:Y:S01]  /*5ff0*/  BSSY B0, `(.L_x_98) ;  /* 0x000000b000007945 */ /* 0x000fe20003800000 */
[----:B------:R-:W-:Y:S01]  /*6000*/  CS2R R50, SRZ ;  /* 0x0000000000327805 */ /* 0x000fe2000001ff00 */
[----:B------:R-:W-:Y:S01]  /*6010*/  @P5 VIADD R4, R5, UR44 ;  /* 0x0000002c05045c36 */ /* 0x000fe20008000000 */
[----:B------:R-:W-:Y:S02]  /*6020*/  CS2R R48, SRZ ;  /* 0x0000000000307805 */ /* 0x000fe4000001ff00 */
[----:B------:R-:W-:Y:S02]  /*6030*/  CS2R R46, SRZ ;  /* 0x00000000002e7805 */ /* 0x000fe4000001ff00 */
[----:B------:R-:W-:Y:S01]  /*6040*/  CS2R R44, SRZ ;  /* 0x00000000002c7805 */ /* 0x000fe2000001ff00 */
[----:B------:R-:W-:Y:S04]  /*6050*/  @P5 IMAD R4, R85, -0x10, R4 ;  /* 0xfffffff055045824 */ /* 0x000fe800078e0204 */
[----:B------:R-:W-:Y:S05]  /*6060*/  @P1 BRA `(.L_x_99) ;  /* 0x00000000000c1947 */ /* 0x000fea0003800000 */
[----:B------:R-:W-:Y:S04]  /*6070*/  SHF.L.U32 R0, R81, 0x1f, RZ ;  /* 0x0000001f51007819 */ /* 0x000fe800000006ff */
[----:B------:R-:W1:Y:S02]  /*6080*/  SYNCS.PHASECHK.TRANS64.TRYWAIT P1, [R2+URZ+0x30], R0 ;  /* 0x00003000020075a7 */ /* 0x000e6400080211ff */
[----:B-1----:R-:W-:Y:S05]  /*6090*/  @!P1 BRA `(.L_x_100) ;  /* 0x0000004000109947 */ /* 0x002fea0003800000 */
.L_x_99:
[----:B------:R-:W-:Y:S05]  /*60a0*/  BSYNC B0 ;  /* 0x0000000000007941 */ /* 0x000fea0003800000 */
.L_x_98:
[----:B------:R-:W-:Y:S01]  /*60b0*/  ISETP.NE.AND P1, PT, R54, RZ, PT ;  /* 0x000000ff3600720c */ /* 0x000fe20003f25270 */
[----:B-1----:R-:W-:Y:S02]  /*60c0*/  VIADD R2, R2, 0x50 ;  /* 0x0000005002027836 */ /* 0x002fe40000000000 */
[----:B------:R-:W-:Y:S02]  /*60d0*/  IMAD.U32 R0, RZ, RZ, UR45 ;  /* 0x0000002dff007e24 */ /* 0x000fe4000f8e00ff */
[----:B------:R-:W-:Y:S03]  /*60e0*/  VIADD R82, R82, 0x1 ;  /* 0x0000000152527836 */ /* 0x000fe60000000000 */
[----:B------:R-:W-:Y:S05]  /*60f0*/  PRMT R0, R0, 0x654, R2 ;  /* 0x0000065400007816 */ /* 0x000fea0000000002 */
[----:B------:R1:W2:Y:S04]  /*6100*/  @P1 LDS.128 R48, [R5+UR44+0x200] ;  /* 0x0002002c05301984 */ /* 0x0002a80008000c00 */
[----:B------:R1:W4:Y:S01]  /*6110*/  @P1 LDS.128 R44, [R4+0x210] ;  /* 0x00021000042c1984 */ /* 0x0003220000000c00 */
[C---:B------:R-:W-:Y:S01]  /*6120*/  ISETP.NE.AND P1, PT, R82.reuse, 0x4, PT ;  /* 0x000000045200780c */ /* 0x040fe20003f25270 */
[----:B------:R-:W-:Y:S01]  /*6130*/  @!PT LDS RZ, [RZ] ;  /* 0x00000000fffff984 */ /* 0x000fe20000000800 */
[----:B------:R-:W-:Y:S01]  /*6140*/  @!PT LDS RZ, [RZ] ;  /* 0x00000000fffff984 */ /* 0x000fe20000000800 */
[----:B------:R-:W-:Y:S01]  /*6150*/  @!PT LDS RZ, [RZ] ;  /* 0x00000000fffff984 */ /* 0x000fe20000000800 */
[----:B------:R-:W-:Y:S01]  /*6160*/  @!PT LDS RZ, [RZ] ;  /* 0x00000000fffff984 */ /* 0x000fe20000000800 */
[----:B------:R5:W-:Y:S06]  /*6170*/  MEMBAR.ALL.CTA ;  /* 0x0000000000007992 */ /* 0x000bec0000008000 */
[----:B-----5:R-:W5:Y:S01]  /*6180*/  FENCE.VIEW.ASYNC.S ;  /* 0x00000000000073c6 */ /* 0x020f620000000000 */
[----:B------:R-:W-:Y:S01]  /*6190*/  SEL R82, R82, RZ, P1 ;  /* 0x000000ff52527207 */ /* 0x000fe20000800000 */
[----:B-----5:R5:W-:Y:S02]  /*61a0*/  SYNCS.ARRIVE.TRANS64.RED.A1T0 RZ, [R0+URZ], RZ ;  /* 0x000000ff00ff79a7 */ /* 0x020be400081004ff */
[----:B-----5:R-:W-:Y:S04]  /*61b0*/  SEL R0, RZ, 0x1, P1 ;  /* 0x00000001ff007807 */ /* 0x020fe80000800000 */
[----:B-12---:R-:W-:Y:S02]  /*61c0*/  LOP3.LUT R81, R81, R0, RZ, 0x3c, !PT ;  /* 0x0000000051517212 */ /* 0x006fe400078e3cff */
.L_x_97:
[----:B------:R-:W-:Y:S05]  /*61d0*/  BSYNC B1 ;  /* 0x0000000000017941 */ /* 0x000fea0003800000 */
.L_x_96:
[----:B------:R-:W-:Y:S04]  /*61e0*/  SHF.R.U32.HI R0, RZ, 0x15, R39 ;  /* 0x00000015ff007819 */ /* 0x000fe80000011627 */
[----:B------:R-:W-:Y:S01]  /*61f0*/  LOP3.LUT P1, RZ, R0, 0x3, R75, 0x48, !PT ;  /* 0x0000000300ff7812 */ /* 0x000fe2000782484b */
[----:B------:R-:W-:Y:S01]  /*6200*/  @!UPT UIADD3 URZ, UPT, UPT, URZ, URZ, URZ ;  /* 0x000000fffffff290 */ /* 0x000fe2000fffe0ff */
[----:B---3--:R-:W-:Y:S11]  /*6210*/  @P0 BRA `(.L_x_101) ;  /* 0x0000000000080947 */ /* 0x008ff60003800000 */
[----:B------:R-:W1:Y:S02]  /*6220*/  SYNCS.PHASECHK.TRANS64.TRYWAIT P0, [R52+URZ+0xa0], R3 ;  /* 0x0000a003340075a7 */ /* 0x000e6400080011ff */
[----:B-1----:R-:W-:Y:S05]  /*6230*/  @!P0 BRA `(.L_x_102) ;  /* 0x0000003c00bc8947 */ /* 0x002fea0003800000 */
.L_x_101:
[----:B------:R-:W-:Y:S05]  /*6240*/  @!P1 BRA `(.L_x_103) ;  /* 0x0000000000409947 */ /* 0x000fea0003800000 */
[----:B------:R-:W2:Y:S01]  /*6250*/  LDCU.64 UR8, c[0x4][0x78] ;  /* 0x01000f00ff0877ac */ /* 0x000ea20008000a00 */
[----:B-1----:R-:W-:Y:S01]  /*6260*/  MOV R3, 0x0 ;  /* 0x0000000000037802 */ /* 0x002fe20000000f00 */
[----:B------:R-:W-:Y:S02]  /*6270*/  HFMA2 R12, -RZ, RZ, 0, 5.9604644775390625e-08 ;  /* 0x00000001ff0c7431 */ /* 0x000fe400000001ff */
[----:B------:R-:W-:Y:S02]  /*6280*/  IMAD.MOV.U32 R8, RZ, RZ, 0x192 ;  /* 0x00000192ff087424 */ /* 0x000fe400078e00ff */
[----:B------:R-:W-:Y:S01]  /*6290*/  IMAD.MOV.U32 R13, RZ, RZ, RZ ;  /* 0x000000ffff0d7224 */ /* 0x000fe200078e00ff */
[----:B------:R-:W1:Y:S01]  /*62a0*/  LDCU.64 UR6, c[0x4][0x80] ;  /* 0x01001000ff0677ac */ /* 0x000e620008000a00 */
[----:B------:R-:W3:Y:S01]  /*62b0*/  LDC.64 R2, c[0x4][R3] ;  /* 0x0100000003027b82 */ /* 0x000ee20000000a00 */
[----:B------:R-:W5:Y:S01]  /*62c0*/  LDCU.64 UR4, c[0x4][0x18] ;  /* 0x01000300ff0477ac */ /* 0x000f620008000a00 */
[----:B--2---:R-:W-:Y:S01]  /*62d0*/  MOV R5, UR9 ;  /* 0x0000000900057c02 */ /* 0x004fe20008000f00 */
[----:B------:R-:W-:Y:S01]  /*62e0*/  IMAD.U32 R4, RZ, RZ, UR8 ;  /* 0x00000008ff047e24 */ /* 0x000fe2000f8e00ff */
[----:B-1----:R-:W-:Y:S01]  /*62f0*/  MOV R7, UR7 ;  /* 0x0000000700077c02 */ /* 0x002fe20008000f00 */
[----:B------:R-:W-:Y:S01]  /*6300*/  IMAD.U32 R6, RZ, RZ, UR6 ;  /* 0x00000006ff067e24 */ /* 0x000fe2000f8e00ff */
[----:B-----5:R-:W-:Y:S01]  /*6310*/  MOV R11, UR5 ;  /* 0x00000005000b7c02 */ /* 0x020fe20008000f00 */
[----:B------:R-:W-:Y:S02]  /*6320*/  IMAD.U32 R10, RZ, RZ, UR4 ;  /* 0x00000004ff0a7e24 */ /* 0x000fe4000f8e00ff */
[----:B------:R-:W-:Y:S07]  /*6330*/  LEPC R20, `(.L_x_103) ;  /* 0x000000001014794e */ /* 0x000fee0000000000 */
[----:B---34-:R-:W-:Y:S05]  /*6340*/  CALL.ABS.NOINC R2 ;  /* 0x0000000002007343 */ /* 0x018fea0003c00000 */
.L_x_103:
[----:B------:R-:W-:Y:S05]  /*6350*/  WARPSYNC.ALL ;  /* 0x0000000000007948 */ /* 0x000fea0003800000 */
[----:B------:R-:W-:Y:S01]  /*6360*/  R2UR UR4, R39 ;  /* 0x00000000270472ca */ /* 0x000fe200000e0000 */
[----:B------:R-:W-:Y:S01]  /*6370*/  BSSY.RECONVERGENT B0, `(.L_x_104) ;  /* 0x00000a0000007945 */ /* 0x000fe20003800200 */
[C---:B------:R-:W-:Y:S02]  /*6380*/  SHF.L.U32 R2, R48.reuse, 0x10, RZ ;  /* 0x0000001030027819 */ /* 0x040fe400000006ff */
[C---:B-1----:R-:W-:Y:S02]  /*6390*/  PRMT R3, R48.reuse, 0x8880, RZ ;  /* 0x0000888030037816 */ /* 0x042fe400000000ff */
[----:B------:R-:W-:Y:S02]  /*63a0*/  SHF.L.U32 R41, R48, 0x8, RZ ;  /* 0x0000000830297819 */ /* 0x000fe400000006ff */
[----:B------:R-:W-:Y:S02]  /*63b0*/  SHF.L.U32 R42, R49, 0x10, RZ ;  /* 0x00000010312a7819 */ /* 0x000fe400000006ff */
[----:B------:R-:W-:Y:S02]  /*63c0*/  IADD3 R60, PT, PT, R69, UR44, RZ ;  /* 0x0000002c453c7c10 */ /* 0x000fe4000fffe0ff */
[----:B------:R-:W-:Y:S01]  /*63d0*/  SHF.R.S32.HI R42, RZ, 0x18, R42 ;  /* 0x00000018ff2a7819 */ /* 0x000fe2000001142a */
[----:B------:R-:W-:Y:S01]  /*63e0*/  LDTM.16dp32bit_t0_t15.x32 R4, tmem[UR4] ;  /* 0x00000004000479ee */ /* 0x000fe20008a80000 */
[----:B------:R-:W1:Y:S01]  /*63f0*/  LDTM.16dp32bit_t16_t31.x32 R4, tmem[UR4+0x20] ;  /* 0x00002004000479ee */ /* 0x000e620008aa0000 */
[----:B------:R-:W-:Y:S02]  /*6400*/  SHF.L.U32 R55, R80, 0x4, RZ ;  /* 0x0000000450377819 */ /* 0x000fe400000006ff */
[----:B------:R-:W-:Y:S02]  /*6410*/  ISETP.NE.AND P0, PT, R87, RZ, PT ;  /* 0x000000ff5700720c */ /* 0x000fe40003f05270 */
[----:B------:R-:W-:Y:S02]  /*6420*/  IADD3 R89, PT, PT, R60, R55, RZ ;  /* 0x000000373c597210 */ /* 0x000fe40007ffe0ff */
[----:B------:R-:W-:Y:S01]  /*6430*/  ISETP.NE.AND P6, PT, R61, RZ, PT ;  /* 0x000000ff3d00720c */ /* 0x000fe20003fc5270 */
[C---:B-1----:R-:W-:Y:S01]  /*6440*/  IMAD R0, R38.reuse, R4, RZ ;  /* 0x0000000426007224 */ /* 0x042fe200078e02ff */
[----:B------:R-:W-:Y:S01]  /*6450*/  SHF.R.S32.HI R4, RZ, 0x18, R2 ;  /* 0x00000018ff047819 */ /* 0x000fe20000011402 */
[C---:B------:R-:W-:Y:S01]  /*6460*/  IMAD R2, R38.reuse, R5, RZ ;  /* 0x0000000526027224 */ /* 0x040fe200078e02ff */
[----:B------:R-:W-:Y:S01]  /*6470*/  SHF.R.S32.HI R5, RZ, 0x18, R41 ;  /* 0x00000018ff057819 */ /* 0x000fe20000011429 */
[----:B------:R-:W-:Y:S01]  /*6480*/  IMAD R0, R3, R40, R0 ;  /* 0x0000002803007224 */ /* 0x000fe200078e0200 */
[----:B------:R-:W-:Y:S01]  /*6490*/  PRMT R41, R49, 0x8880, RZ ;  /* 0x0000888031297816 */ /* 0x000fe200000000ff */
[----:B------:R-:W-:Y:S02]  /*64a0*/  IMAD R3, R38, R6, RZ ;  /* 0x0000000626037224 */ /* 0x000fe400078e02ff */
[-C--:B------:R-:W-:Y:S01]  /*64b0*/  IMAD R2, R4, R40.reuse, R2 ;  /* 0x0000002804027224 */ /* 0x080fe200078e0202 */
[----:B------:R-:W-:Y:S01]  /*64c0*/  SHF.R.S32.HI R4, RZ, 0x18, R48 ;  /* 0x00000018ff047819 */ /* 0x000fe20000011430 */
[----:B------:R-:W-:Y:S02]  /*64d0*/  IMAD R7, R38, R7, RZ ;  /* 0x0000000726077224 */ /* 0x000fe400078e02ff */
[-C--:B------:R-:W-:Y:S02]  /*64e0*/  IMAD R3, R5, R40.reuse, R3 ;  /* 0x0000002805037224 */ /* 0x080fe400078e0203 */
[----:B------:R-:W-:Y:S02]  /*64f0*/  IMAD R7, R4, R40, R7 ;  /* 0x0000002804077224 */ /* 0x000fe400078e0207 */
[C---:B------:R-:W-:Y:S02]  /*6500*/  IMAD R6, R38.reuse, R11, RZ ;  /* 0x0000000b26067224 */ /* 0x040fe400078e02ff */
[C---:B------:R-:W-:Y:S01]  /*6510*/  IMAD R11, R38.reuse, R16, RZ ;  /* 0x00000010260b7224 */ /* 0x040fe200078e02ff */
[----:B------:R-:W-:Y:S01]  /*6520*/  I2IP.S8.S32.SAT R56, R7, R3, RZ ;  /* 0x0000000307387239 */ /* 0x000fe200000014ff */
[C---:B------:R-:W-:Y:S02]  /*6530*/  IMAD R16, R38.reuse, R21, RZ ;  /* 0x0000001526107224 */ /* 0x040fe400078e02ff */
[----:B------:R-:W-:Y:S01]  /*6540*/  IMAD R21, R38, R26, RZ ;  /* 0x0000001a26157224 */ /* 0x000fe200078e02ff */
[----:B------:R-:W-:Y:S01]  /*6550*/  I2IP.S8.S32.SAT R56, R2, R0, R56 ;  /* 0x0000000002387239 */ /* 0x000fe20000001438 */
[C---:B------:R-:W-:Y:S01]  /*6560*/  IMAD R26, R38.reuse, R31, RZ ;  /* 0x0000001f261a7224 */ /* 0x040fe200078e02ff */
[----:B------:R-:W-:Y:S01]  /*6570*/  SHF.R.S32.HI R2, RZ, 0x18, R49 ;  /* 0x00000018ff027819 */ /* 0x000fe20000011431 */
[C---:B------:R-:W-:Y:S02]  /*6580*/  IMAD R3, R38.reuse, R8, RZ ;  /* 0x0000000826037224 */ /* 0x040fe400078e02ff */
[----:B------:R-:W-:Y:S02]  /*6590*/  IMAD.SHL.U32 R31, R49, 0x100, RZ ;  /* 0x00000100311f7824 */ /* 0x000fe400078e00ff */
[C---:B------:R-:W-:Y:S02]  /*65a0*/  IMAD R8, R38.reuse, R13, RZ ;  /* 0x0000000d26087224 */ /* 0x040fe400078e02ff */
[C---:B------:R-:W-:Y:S01]  /*65b0*/  IMAD R13, R38.reuse, R18, RZ ;  /* 0x00000012260d7224 */ /* 0x040fe200078e02ff */
[----:B------:R-:W-:Y:S01]  /*65c0*/  SHF.R.S32.HI R0, RZ, 0x18, R31 ;  /* 0x00000018ff007819 */ /* 0x000fe2000001141f */
[----:B------:R-:W-:Y:S01]  /*65d0*/  IMAD R18, R38, R23, RZ ;  /* 0x0000001726127224 */ /* 0x000fe200078e02ff */
[----:B------:R-:W-:Y:S01]  /*65e0*/  SHF.L.U32 R31, R50, 0x10, RZ ;  /* 0x00000010321f7819 */ /* 0x000fe200000006ff */
[C---:B------:R-:W-:Y:S02]  /*65f0*/  IMAD R4, R38.reuse, R9, RZ ;  /* 0x0000000926047224 */ /* 0x040fe400078e02ff */
[C---:B------:R-:W-:Y:S01]  /*6600*/  IMAD R23, R38.reuse, R28, RZ ;  /* 0x0000001c26177224 */ /* 0x040fe200078e02ff */
[----:B------:R-:W-:Y:S01]  /*6610*/  SHF.R.S32.HI R31, RZ, 0x18, R31 ;  /* 0x00000018ff1f7819 */ /* 0x000fe2000001141f */
[C---:B------:R-:W-:Y:S02]  /*6620*/  IMAD R7, R38.reuse, R12, RZ ;  /* 0x0000000c26077224 */ /* 0x040fe400078e02ff */
[----:B------:R-:W-:Y:S01]  /*6630*/  IMAD R28, R38, R33, RZ ;  /* 0x00000021261c7224 */ /* 0x000fe200078e02ff */
[----:B------:R-:W-:Y:S01]  /*6640*/  PRMT R33, R50, 0x8880, RZ ;  /* 0x0000888032217816 */ /* 0x000fe200000000ff */
[----:B------:R-:W-:Y:S02]  /*6650*/  IMAD R3, R41, R40, R3 ;  /* 0x0000002829037224 */ /* 0x000fe400078e0203 */
[C---:B------:R-:W-:Y:S02]  /*6660*/  IMAD R12, R38.reuse, R17, RZ ;  /* 0x00000011260c7224 */ /* 0x040fe400078e02ff */
[C---:B------:R-:W-:Y:S02]  /*6670*/  IMAD R5, R38.reuse, R10, RZ ;  /* 0x0000000a26057224 */ /* 0x040fe400078e02ff */
[----:B------:R-:W-:Y:S02]  /*6680*/  IMAD R17, R38, R22, RZ ;  /* 0x0000001626117224 */ /* 0x000fe400078e02ff */
[----:B------:R-:W-:Y:S02]  /*6690*/  IMAD R4, R42, R40, R4 ;  /* 0x000000282a047224 */ /* 0x000fe400078e0204 */
[C---:B------:R-:W-:Y:S02]  /*66a0*/  IMAD R22, R38.reuse, R27, RZ ;  /* 0x0000001b26167224 */ /* 0x040fe400078e02ff */
[----:B------:R-:W-:Y:S01]  /*66b0*/  IMAD R27, R38, R32, RZ ;  /* 0x00000020261b7224 */ /* 0x000fe200078e02ff */
[----:B------:R-:W-:Y:S01]  /*66c0*/  SHF.L.U32 R32, R50, 0x8, RZ ;  /* 0x0000000832207819 */ /* 0x000fe200000006ff */
[-C--:B------:R-:W-:Y:S02]  /*66d0*/  IMAD R5, R0, R40.reuse, R5 ;  /* 0x0000002800057224 */ /* 0x080fe400078e0205 */
[----:B------:R-:W-:Y:S01]  /*66e0*/  IMAD.MOV.U32 R0, RZ, RZ, R33 ;  /* 0x000000ffff007224 */ /* 0x000fe200078e0021 */
[----:B------:R-:W-:Y:S01]  /*66f0*/  SHF.R.S32.HI R32, RZ, 0x18, R32 ;  /* 0x00000018ff207819 */ /* 0x000fe20000011420 */
[-C--:B------:R-:W-:Y:S01]  /*6700*/  IMAD R6, R2, R40.reuse, R6 ;  /* 0x0000002802067224 */ /* 0x080fe200078e0206 */
[----:B------:R-:W-:Y:S01]  /*6710*/  SHF.R.S32.HI R2, RZ, 0x18, R50 ;  /* 0x00000018ff027819 */ /* 0x000fe20000011432 */
[----:B------:R-:W-:Y:S01]  /*6720*/  IMAD R7, R0, R40, R7 ;  /* 0x0000002800077224 */ /* 0x000fe200078e0207 */
[----:B------:R-:W-:Y:S01]  /*6730*/  PRMT R0, R51, 0x8880, RZ ;  /* 0x0000888033007816 */ /* 0x000fe200000000ff */
[----:B------:R-:W-:Y:S01]  /*6740*/  IMAD R9, R38, R14, RZ ;  /* 0x0000000e26097224 */ /* 0x000fe200078e02ff */
[----:B------:R-:W-:Y:S01]  /*6750*/  I2IP.S8.S32.SAT R6, R6, R5, RZ ;  /* 0x0000000506067239 */ /* 0x000fe200000014ff */
[-C--:B------:R-:W-:Y:S01]  /*6760*/  IMAD R8, R31, R40.reuse, R8 ;  /* 0x000000281f087224 */ /* 0x080fe200078e0208 */
[C---:B------:R-:W-:Y:S01]  /*6770*/  SHF.L.U32 R31, R51.reuse, 0x8, RZ ;  /* 0x00000008331f7819 */ /* 0x040fe200000006ff */
[----:B------:R-:W-:Y:S01]  /*6780*/  IMAD R10, R38, R15, RZ ;  /* 0x0000000f260a7224 */ /* 0x000fe200078e02ff */
[----:B------:R-:W-:Y:S01]  /*6790*/  I2IP.S8.S32.SAT R57, R4, R3, R6 ;  /* 0x0000000304397239 */ /* 0x000fe20000001406 */
[-C--:B------:R-:W-:Y:S01]  /*67a0*/  IMAD R9, R32, R40.reuse, R9 ;  /* 0x0000002820097224 */ /* 0x080fe200078e0209 */
[----:B------:R-:W-:Y:S01]  /*67b0*/  SHF.R.S32.HI R5, RZ, 0x18, R31 ;  /* 0x00000018ff057819 */ /* 0x000fe2000001141f */
[-C--:B------:R-:W-:Y:S01]  /*67c0*/  IMAD R10, R2, R40.reuse, R10 ;  /* 0x00000028020a7224 */ /* 0x080fe200078e020a */
[----:B------:R-:W-:Y:S01]  /*67d0*/  SHF.L.U32 R2, R51, 0x10, RZ ;  /* 0x0000001033027819 */ /* 0x000fe200000006ff */
[----:B------:R-:W-:Y:S01]  /*67e0*/  IMAD R11, R0, R40, R11 ;  /* 0x00000028000b7224 */ /* 0x000fe200078e020b */
[----:B------:R-:W-:Y:S01]  /*67f0*/  SHF.R.S32.HI R0, RZ, 0x18, R51 ;  /* 0x00000018ff007819 */ /* 0x000fe20000011433 */
[C---:B------:R-:W-:Y:S01]  /*6800*/  IMAD R15, R38.reuse, R20, RZ ;  /* 0x00000014260f7224 */ /* 0x040fe200078e02ff */
[----:B------:R-:W-:Y:S01]  /*6810*/  SHF.R.S32.HI R2, RZ, 0x18, R2 ;  /* 0x00000018ff027819 */ /* 0x000fe20000011402 */
[C---:B------:R-:W-:Y:S01]  /*6820*/  IMAD R14, R38.reuse, R19, RZ ;  /* 0x00000013260e7224 */ /* 0x040fe200078e02ff */
[C---:B----4-:R-:W-:Y:S01]  /*6830*/  SHF.L.U32 R4, R45.reuse, 0x10, RZ ;  /* 0x000000102d047819 */ /* 0x050fe200000006ff */
[----:B------:R-:W-:Y:S01]  /*6840*/  IMAD R19, R38, R24, RZ ;  /* 0x0000001826137224 */ /* 0x000fe200078e02ff */
[----:B------:R-:W-:Y:S01]  /*6850*/  PRMT R3, R45, 0x8880, RZ ;  /* 0x000088802d037816 */ /* 0x000fe200000000ff */
[-C--:B------:R-:W-:Y:S01]  /*6860*/  IMAD R12, R2, R40.reuse, R12 ;  /* 0x00000028020c7224 */ /* 0x080fe200078e020c */
[----:B------:R-:W-:Y:S01]  /*6870*/  PRMT R2, R44, 0x8880, RZ ;  /* 0x000088802c027816 */ /* 0x000fe200000000ff */
[-C--:B------:R-:W-:Y:S01]  /*6880*/  IMAD R13, R5, R40.reuse, R13 ;  /* 0x00000028050d7224 */ /* 0x080fe200078e020d */
[----:B------:R-:W-:Y:S01]  /*6890*/  SHF.R.S32.HI R4, RZ, 0x18, R4 ;  /* 0x00000018ff047819 */ /* 0x000fe20000011404 */
[----:B------:R-:W-:Y:S01]  /*68a0*/  IMAD R14, R0, R40, R14 ;  /* 0x00000028000e7224 */ /* 0x000fe200078e020e */
[----:B------:R-:W-:Y:S01]  /*68b0*/  MOV R0, R2 ;  /* 0x0000000200007202 */ /* 0x000fe20000000f00 */
[----:B------:R-:W-:Y:S01]  /*68c0*/  IMAD.U32 R5, R44, 0x10000, RZ ;  /* 0x000100002c057824 */ /* 0x000fe200078e00ff */
[----:B------:R-:W-:Y:S01]  /*68d0*/  I2IP.S8.S32.SAT R9, R10, R9, RZ ;  /* 0x000000090a097239 */ /* 0x000fe200000014ff */
[----:B------:R-:W-:Y:S01]  /*68e0*/  IMAD R20, R38, R25, RZ ;  /* 0x0000001926147224 */ /* 0x000fe200078e02ff */
[----:B------:R-:W-:Y:S01]  /*68f0*/  I2IP.S8.S32.SAT R13, R14, R13, RZ ;  /* 0x0000000d0e0d7239 */ /* 0x000fe200000014ff */
[----:B------:R-:W-:Y:S01]  /*6900*/  IMAD R15, R0, R40, R15 ;  /* 0x00000028000f7224 */ /* 0x000fe200078e020f */
[----:B------:R-:W-:Y:S01]  /*6910*/  SHF.R.S32.HI R2, RZ, 0x18, R5 ;  /* 0x00000018ff027819 */ /* 0x000fe20000011405 */
[----:B------:R-:W-:Y:S01]  /*6920*/  IMAD R24, R38, R29, RZ ;  /* 0x0000001d26187224 */ /* 0x000fe200078e02ff */
[----:B------:R-:W-:Y:S01]  /*6930*/  SHF.L.U32 R0, R44, 0x8, RZ ;  /* 0x000000082c007819 */ /* 0x000fe200000006ff */
[----:B------:R-:W-:Y:S01]  /*6940*/  IMAD R25, R38, R30, RZ ;  /* 0x0000001e26197224 */ /* 0x000fe200078e02ff */
[----:B------:R-:W-:Y:S01]  /*6950*/  I2IP.S8.S32.SAT R58, R8, R7, R9 ;  /* 0x00000007083a7239 */ /* 0x000fe20000001409 */
[----:B------:R-:W-:Y:S01]  /*6960*/  IMAD R16, R2, R40, R16 ;  /* 0x0000002802107224 */ /* 0x000fe200078e0210 */
[----:B------:R-:W-:Y:S01]  /*6970*/  SHF.R.S32.HI R0, RZ, 0x18, R0 ;  /* 0x00000018ff007819 */ /* 0x000fe20000011400 */
[----:B------:R-:W-:Y:S01]  /*6980*/  IMAD R29, R38, R34, RZ ;  /* 0x00000022261d7224 */ /* 0x000fe200078e02ff */
[----:B------:R-:W-:Y:S01]  /*6990*/  SHF.R.S32.HI R2, RZ, 0x18, R44 ;  /* 0x00000018ff027819 */ /* 0x000fe2000001142c */
[----:B------:R-:W-:Y:S01]  /*69a0*/  IMAD.SHL.U32 R5, R45, 0x100, RZ ;  /* 0x000001002d057824 */ /* 0x000fe200078e00ff */
[----:B------:R-:W-:Y:S01]  /*69b0*/  I2IP.S8.S32.SAT R59, R12, R11, R13 ;  /* 0x0000000b0c3b7239 */ /* 0x000fe2000000140d */
[-C--:B------:R-:W-:Y:S02]  /*69c0*/  IMAD R17, R0, R40.reuse, R17 ;  /* 0x0000002800117224 */ /* 0x080fe400078e0211 */
[-C--:B------:R-:W-:Y:S01]  /*69d0*/  IMAD R18, R2, R40.reuse, R18 ;  /* 0x0000002802127224 */ /* 0x080fe200078e0212 */
[----:B------:R-:W-:Y:S01]  /*69e0*/  SHF.R.S32.HI R0, RZ, 0x18, R5 ;  /* 0x00000018ff007819 */ /* 0x000fe20000011405 */
[-C--:B------:R-:W-:Y:S01]  /*69f0*/  IMAD R19, R3, R40.reuse, R19 ;  /* 0x0000002803137224 */ /* 0x080fe200078e0213 */
[----:B------:R-:W-:Y:S01]  /*6a00*/  SHF.R.S32.HI R2, RZ, 0x18, R45 ;  /* 0x00000018ff027819 */ /* 0x000fe2000001142d */
[-C--:B------:R-:W-:Y:S01]  /*6a10*/  IMAD R20, R4, R40.reuse, R20 ;  /* 0x0000002804147224 */ /* 0x080fe200078e0214 */
[----:B------:R-:W-:Y:S01]  /*6a20*/  SHF.L.U32 R4, R46, 0x10, RZ ;  /* 0x000000102e047819 */ /* 0x000fe200000006ff */
[-C--:B------:R-:W-:Y:S01]  /*6a30*/  IMAD R21, R0, R40.reuse, R21 ;  /* 0x0000002800157224 */ /* 0x080fe200078e0215 */
[C---:B------:R-:W-:Y:S01]  /*6a40*/  PRMT R0, R46.reuse, 0x8880, RZ ;  /* 0x000088802e007816 */ /* 0x040fe200000000ff */
[----:B------:R1:W-:Y:S01]  /*6a50*/  STS.128 [R69+UR44+0x4200], R56 ;  /* 0x0042003845007988 */ /* 0x0003e20008000c2c */
[----:B------:R-:W-:Y:S01]  /*6a60*/  SHF.L.U32 R3, R46, 0x8, RZ ;  /* 0x000000082e037819 */ /* 0x000fe200000006ff */
[-C--:B------:R-:W-:Y:S01]  /*6a70*/  IMAD R22, R2, R40.reuse, R22 ;  /* 0x0000002802167224 */ /* 0x080fe200078e0216 */
[----:B------:R-:W-:Y:S01]  /*6a80*/  SHF.R.S32.HI R2, RZ, 0x18, R4 ;  /* 0x00000018ff027819 */ /* 0x000fe20000011404 */
[-C--:B------:R-:W-:Y:S01]  /*6a90*/  IMAD R23, R0, R40.reuse, R23 ;  /* 0x0000002800177224 */ /* 0x080fe200078e0217 */
[----:B------:R-:W-:Y:S01]  /*6aa0*/  SHF.R.S32.HI R3, RZ, 0x18, R3 ;  /* 0x00000018ff037819 */ /* 0x000fe20000011403 */
[----:B------:R-:W-:Y:S01]  /*6ab0*/  IMAD R30, R38, R35, RZ ;  /* 0x00000023261e7224 */ /* 0x000fe200078e02ff */
[----:B------:R-:W-:Y:S01]  /*6ac0*/  SHF.R.S32.HI R0, RZ, 0x18, R46 ;  /* 0x00000018ff007819 */ /* 0x000fe2000001142e */
[-C--:B------:R-:W-:Y:S01]  /*6ad0*/  IMAD R24, R2, R40.reuse, R24 ;  /* 0x0000002802187224 */ /* 0x080fe200078e0218 */
[----:B------:R-:W-:Y:S01]  /*6ae0*/  PRMT R2, R47, 0x8880, RZ ;  /* 0x000088802f027816 */ /* 0x000fe200000000ff */
[-C--:B------:R-:W-:Y:S01]  /*6af0*/  IMAD R25, R3, R40.reuse, R25 ;  /* 0x0000002803197224 */ /* 0x080fe200078e0219 */
[C---:B------:R-:W-:Y:S01]  /*6b00*/  SHF.L.U32 R3, R47.reuse, 0x10, RZ ;  /* 0x000000102f037819 */ /* 0x040fe200000006ff */
[----:B------:R-:W-:Y:S01]  /*6b10*/  IMAD.SHL.U32 R4, R47, 0x100, RZ ;  /* 0x000001002f047824 */ /* 0x000fe200078e00ff */
[----:B------:R-:W-:Y:S01]  /*6b20*/  SHF.R.S32.HI R5, RZ, 0x18, R47 ;  /* 0x00000018ff057819 */ /* 0x000fe2000001142f */
[-C--:B------:R-:W-:Y:S01]  /*6b30*/  IMAD R26, R0, R40.reuse, R26 ;  /* 0x00000028001a7224 */ /* 0x080fe200078e021a */
[----:B------:R-:W-:Y:S01]  /*6b40*/  SHF.R.S32.HI R3, RZ, 0x18, R3 ;  /* 0x00000018ff037819 */ /* 0x000fe20000011403 */
[-C--:B------:R-:W-:Y:S01]  /*6b50*/  IMAD R27, R2, R40.reuse, R27 ;  /* 0x00000028021b7224 */ /* 0x080fe200078e021b */
[----:B------:R-:W-:Y:S02]  /*6b60*/  SHF.R.S32.HI R4, RZ, 0x18, R4 ;  /* 0x00000018ff047819 */ /* 0x000fe40000011404 */
[----:B------:R-:W-:Y:S01]  /*6b70*/  I2IP.S8.S32.SAT R17, R18, R17, RZ ;  /* 0x0000001112117239 */ /* 0x000fe200000014ff */
[-C--:B------:R-:W-:Y:S01]  /*6b80*/  IMAD R28, R3, R40.reuse, R28 ;  /* 0x00000028031c7224 */ /* 0x080fe200078e021c */
[----:B------:R-:W-:Y:S01]  /*6b90*/  I2IP.S8.S32.SAT R21, R22, R21, RZ ;  /* 0x0000001516157239 */ /* 0x000fe200000014ff */
[-C--:B------:R-:W-:Y:S01]  /*6ba0*/  IMAD R29, R4, R40.reuse, R29 ;  /* 0x00000028041d7224 */ /* 0x080fe200078e021d */
[----:B------:R-:W-:Y:S01]  /*6bb0*/  I2IP.S8.S32.SAT R16, R16, R15, R17 ;  /* 0x0000000f10107239 */ /* 0x000fe20000001411 */
[----:B------:R-:W-:Y:S01]  /*6bc0*/  IMAD R30, R5, R40, R30 ;  /* 0x00000028051e7224 */ /* 0x000fe200078e021e */
[----:B------:R-:W-:Y:S02]  /*6bd0*/  I2IP.S8.S32.SAT R17, R20, R19, R21 ;  /* 0x0000001314117239 */ /* 0x000fe40000001415 */
[----:B------:R-:W-:Y:S02]  /*6be0*/  I2IP.S8.S32.SAT R18, R26, R25, RZ ;  /* 0x000000191a127239 */ /* 0x000fe400000014ff */
[----:B------:R-:W-:Y:S02]  /*6bf0*/  I2IP.S8.S32.SAT R19, R30, R29, RZ ;  /* 0x0000001d1e137239 */ /* 0x000fe400000014ff */
[----:B------:R-:W-:Y:S02]  /*6c00*/  I2IP.S8.S32.SAT R18, R24, R23, R18 ;  /* 0x0000001718127239 */ /* 0x000fe40000001412 */
[----:B------:R-:W-:Y:S02]  /*6c10*/  I2IP.S8.S32.SAT R19, R28, R27, R19 ;  /* 0x0000001b1c137239 */ /* 0x000fe40000001413 */
[----:B------:R-:W-:Y:S02]  /*6c20*/  LEA R0, R82, UR44, 0x3 ;  /* 0x0000002c52007c11 */ /* 0x000fe4000f8e18ff */
[----:B------:R-:W-:Y:S01]  /*6c30*/  @P6 SHF.L.U32 R2, R81, 0x1f, RZ ;  /* 0x0000001f51026819 */ /* 0x000fe200000006ff */
[----:B------:R1:W-:Y:S01]  /*6c40*/  STS.128 [R89+0x4210], R16 ;  /* 0x0042101059007388 */ /* 0x0003e20000000c00 */
[----:B------:R-:W-:Y:S01]  /*6c50*/  @!PT LDS RZ, [RZ] ;  /* 0x00000000fffff984 */ /* 0x000fe20000000800 */
[----:B------:R-:W-:Y:S01]  /*6c60*/  @!PT LDS RZ, [RZ] ;  /* 0x00000000fffff984 */ /* 0x000fe20000000800 */
[----:B------:R-:W-:Y:S01]  /*6c70*/  @!PT LDS RZ, [RZ] ;  /* 0x00000000fffff984 */ /* 0x000fe20000000800 */
[----:B------:R-:W-:Y:S01]  /*6c80*/  @!PT LDS RZ, [RZ] ;  /* 0x00000000fffff984 */ /* 0x000fe20000000800 */
[----:B------:R2:W-:Y:S07]  /*6c90*/  MEMBAR.ALL.CTA ;  /* 0x0000000000007992 */ /* 0x0005ee0000008000 */
[----:B--2---:R-:W2:Y:S02]  /*6ca0*/  FENCE.VIEW.ASYNC.S ;  /* 0x00000000000073c6 */ /* 0x004ea40000000000 */
[----:B--2---:R-:W-:Y:S06]  /*6cb0*/  BAR.SYNC.DEFER_BLOCKING 0x1, 0x80 ;  /* 0x0042000000007b1d */ /* 0x004fec0000010000 */
[----:B------:R-:W-:Y:S05]  /*6cc0*/  @P0 BRA `(.L_x_105) ;  /* 0x0000000000280947 */ /* 0x000fea0003800000 */
[----:B------:R-:W-:Y:S01]  /*6cd0*/  UIADD3 UR4, UPT, UPT, UR44, 0x4200, URZ ;  /* 0x000042002c047890 */ /* 0x000fe2000fffe0ff */
[----:B------:R-:W-:Y:S05]  /*6ce0*/  UMOV UR51, UR36 ;  /* 0x0000002400337c82 */ /* 0x000fea0008000000 */
[----:B------:R-:W-:Y:S01]  /*6cf0*/  MOV R86, UR4 ;  /* 0x0000000400567c02 */ /* 0x000fe20008000f00 */
[----:B------:R-:W-:Y:S03]  /*6d00*/  UIADD3 UR4, UP0, UPT, UR62, 0x680, URZ ;  /* 0x000006803e047890 */ /* 0x000fe6000ff1e0ff */
[----:B------:R-:W-:Y:S01]  /*6d10*/  R2UR UR48, R86 ;  /* 0x00000000563072ca */ /* 0x000fe200000e0000 */
[----:B------:R-:W-:Y:S11]  /*6d20*/  UIADD3.X UR5, UPT, UPT, URZ, UR63, URZ, UP0, !UPT ;  /* 0x0000003fff057290 */ /* 0x000ff600087fe4ff */
[----:B------:R-:W-:Y:S01]  /*6d30*/  @!UPT UIADD3 URZ, UPT, UPT, URZ, URZ, URZ ;  /* 0x000000fffffff290 */ /* 0x000fe2000fffe0ff */
[----:B------:R2:W-:Y:S01]  /*6d40*/  UTMASTG.3D [UR48], [UR4] ;  /* 0x00000030040073b5 */ /* 0x0005e20008010000 */
[----:B------:R0:W-:Y:S01]  /*6d50*/  UTMACMDFLUSH ;  /* 0x00000000000079b7 */ /* 0x0001e20000000000 */
[----:B--2---:R-:W-:Y:S04]  /*6d60*/  DEPBAR.LE SB0, 0x1 ;  /* 0x000080400000791a */ /* 0x004fe80000000000 */
.L_x_105:
[----:B------:R-:W-:Y:S05]  /*6d70*/  BSYNC.RECONVERGENT B0 ;  /* 0x0000000000007941 */ /* 0x000fea0003800200 */
.L_x_104:
[----:B------:R-:W-:Y:S06]  /*6d80*/  BAR.SYNC.DEFER_BLOCKING 0x1, 0x80 ;  /* 0x0042000000007b1d */ /* 0x000fec0000010000 */
[----:B------:R-:W2:Y:S01]  /*6d90*/  @P6 SYNCS.PHASECHK.TRANS64.TRYWAIT P0, [R0+URZ+0x30], R2 ;  /* 0x00003002000065a7 */ /* 0x000ea200080011ff */
[----:B------:R-:W-:Y:S01]  /*6da0*/  BSSY B1, `(.L_x_106) ;  /* 0x000001f000017945 */ /* 0x000fe20003800000 */
[----:B--2---:R-:W-:Y:S03]  /*6db0*/  @P6 SEL R53, RZ, 0x1, !P0 ;  /* 0x00000001ff356807 */ /* 0x004fe60004000000 */
[----:B------:R-:W-:Y:S05]  /*6dc0*/  @!P6 BRA `(.L_x_107) ;  /* 0x000000000070e947 */ /* 0x000fea0003800000 */
[----:B------:R-:W-:Y:S01]  /*6dd0*/  ISETP.NE.AND P1, PT, R54, RZ, PT ;  /* 0x000000ff3600720c */ /* 0x000fe20003f25270 */
[----:B------:R-:W-:Y:S01]  /*6de0*/  BSSY B0, `(.L_x_108) ;  /* 0x0000008000007945 */ /* 0x000fe20003800000 */
[----:B------:R-:W-:Y:S11]  /*6df0*/  ISETP.NE.AND P0, PT, R53, RZ, PT ;  /* 0x000000ff3500720c */ /* 0x000ff60003f05270 */
[----:B------:R-:W-:Y:S04]  /*6e00*/  @P1 IMAD R4, R82, 0x1000, R60 ;  /* 0x0000100052041824 */ /* 0x000fe800078e023c */
[----:B------:R-:W-:Y:S01]  /*6e10*/  @P1 IMAD.IADD R3, R55, 0x1, R4 ;  /* 0x0000000137031824 */ /* 0x000fe200078e0204 */
[----:B------:R-:W-:Y:S06]  /*6e20*/  @P0 BRA `(.L_x_109) ;  /* 0x00000000000c0947 */ /* 0x000fec0003800000 */
[----:B------:R-:W-:Y:S04]  /*6e30*/  SHF.L.U32 R2, R81, 0x1f, RZ ;  /* 0x0000001f51027819 */ /* 0x000fe800000006ff */
[----:B------:R-:W2:Y:S02]  /*6e40*/  SYNCS.PHASECHK.TRANS64.TRYWAIT P0, [R0+URZ+0x30], R2 ;  /* 0x00003002000075a7 */ /* 0x000ea400080011ff */
[----:B--2---:R-:W-:Y:S05]  /*6e50*/  @!P0 BRA `(.L_x_110) ;  /* 0x0000003000c88947 */ /* 0x004fea0003800000 */
.L_x_109:
[----:B------:R-:W-:Y:S05]  /*6e60*/  BSYNC B0 ;  /* 0x0000000000007941 */ /* 0x000fea0003800000 */
.L_x_108:
[----:B------:R-:W-:Y:S01]  /*6e70*/  ISETP.NE.AND P0, PT, R54, RZ, PT ;  /* 0x000000ff3600720c */ /* 0x000fe20003f05270 */
[----:B--2---:R-:W-:Y:S02]  /*6e80*/  VIADD R2, R0, 0x50 ;  /* 0x0000005000027836 */ /* 0x004fe40000000000 */
[----:B------:R-:W-:Y:S02]  /*6e90*/  IMAD.U32 R0, RZ, RZ, UR45 ;  /* 0x0000002dff007e24 */ /* 0x000fe4000f8e00ff */
[----:B------:R-:W-:Y:S03]  /*6ea0*/  VIADD R82, R82, 0x1 ;  /* 0x0000000152527836 */ /* 0x000fe60000000000 */
[----:B------:R-:W-:Y:S05]  /*6eb0*/  PRMT R0, R0, 0x654, R2 ;  /* 0x0000065400007816 */ /* 0x000fea0000000002 */
[----:B------:R2:W3:Y:S04]  /*6ec0*/  @P0 LDS.128 R48, [R4+0x200] ;  /* 0x0002000004300984 */ /* 0x0004e80000000c00 */
        /* <DEDUP_REMOVED lines=11> */
[----:B--23--:R-:W-:Y:S02]  /*6f80*/  LOP3.LUT R81, R81, R0, RZ, 0x3c, !PT ;  /* 0x0000000051517212 */ /* 0x00cfe400078e3cff */
.L_x_107:
[----:B------:R-:W-:Y:S05]  /*6f90*/  BSYNC B1 ;  /* 0x0000000000017941 */ /* 0x000fea0003800000 */
.L_x_106:
[----:B------:R-:W-:Y:S05]  /*6fa0*/  VIADD R0, R39, 0x40 ;  /* 0x0000004027007836 */ /* 0x000fea0000000000 */
[----:B------:R-:W-:Y:S04]  /*6fb0*/  SHF.R.U32.HI R0, RZ, 0x15, R0 ;  /* 0x00000015ff007819 */ /* 0x000fe80000011600 */
[----:B------:R-:W-:Y:S11]  /*6fc0*/  LOP3.LUT P0, RZ, R0, 0x3, R75, 0x48, !PT ;  /* 0x0000000300ff7812 */ /* 0x000ff6000780484b */
[----:B------:R-:W-:Y:S02]  /*6fd0*/  @!UPT UIADD3 URZ, UPT, UPT, URZ, URZ, URZ ;  /* 0x000000fffffff290 */ /* 0x000fe4000fffe0ff */
[----:B------:R-:W-:Y:S05]  /*6fe0*/  @!P0 BRA `(.L_x_111) ;  /* 0x0000000000408947 */ /* 0x000fea0003800000 */
[----:B------:R-:W2:Y:S01]  /*6ff0*/  LDCU.64 UR8, c[0x4][0x78] ;  /* 0x01000f00ff0877ac */ /* 0x000ea20008000a00 */
[----:B------:R-:W-:Y:S01]  /*7000*/  MOV R3, 0x0 ;  /* 0x0000000000037802 */ /* 0x000fe20000000f00 */
[----:B------:R-:W-:Y:S02]  /*7010*/  HFMA2 R12, -RZ, RZ, 0, 5.9604644775390625e-08 ;  /* 0x00000001ff0c7431 */ /* 0x000fe400000001ff */
[----:B------:R-:W-:Y:S02]  /*7020*/  IMAD.MOV.U32 R8, RZ, RZ, 0x192 ;  /* 0x00000192ff087424 */ /* 0x000fe400078e00ff */
[----:B------:R-:W-:Y:S01]  /*7030*/  IMAD.MOV.U32 R13, RZ, RZ, RZ ;  /* 0x000000ffff0d7224 */ /* 0x000fe200078e00ff */
[----:B------:R-:W3:Y:S01]  /*7040*/  LDCU.64 UR6, c[0x4][0x80] ;  /* 0x01001000ff0677ac */ /* 0x000ee20008000a00 */
[----:B------:R-:W1:Y:S01]  /*7050*/  LDC.64 R2, c[0x4][R3] ;  /* 0x0100000003027b82 */ /* 0x000e620000000a00 */
[----:B------:R-:W5:Y:S01]  /*7060*/  LDCU.64 UR4, c[0x4][0x18] ;  /* 0x01000300ff0477ac */ /* 0x000f620008000a00 */
[----:B--2---:R-:W-:Y:S01]  /*7070*/  MOV R5, UR9 ;  /* 0x0000000900057c02 */ /* 0x004fe20008000f00 */
[----:B------:R-:W-:Y:S01]  /*7080*/  IMAD.U32 R4, RZ, RZ, UR8 ;  /* 0x00000008ff047e24 */ /* 0x000fe2000f8e00ff */
[----:B---3--:R-:W-:Y:S01]  /*7090*/  MOV R7, UR7 ;  /* 0x0000000700077c02 */ /* 0x008fe20008000f00 */
[----:B------:R-:W-:Y:S01]  /*70a0*/  IMAD.U32 R6, RZ, RZ, UR6 ;  /* 0x00000006ff067e24 */ /* 0x000fe2000f8e00ff */
[----:B-----5:R-:W-:Y:S01]  /*70b0*/  MOV R11, UR5 ;  /* 0x00000005000b7c02 */ /* 0x020fe20008000f00 */
[----:B------:R-:W-:Y:S02]  /*70c0*/  IMAD.U32 R10, RZ, RZ, UR4 ;  /* 0x00000004ff0a7e24 */ /* 0x000fe4000f8e00ff */
[----:B------:R-:W-:Y:S07]  /*70d0*/  LEPC R20, `(.L_x_111) ;  /* 0x000000001014794e */ /* 0x000fee0000000000 */
[----:B-1--4-:R-:W-:Y:S05]  /*70e0*/  CALL.ABS.NOINC R2 ;  /* 0x0000000002007343 */ /* 0x012fea0003c00000 */
.L_x_111:
[C---:B------:R-:W-:Y:S01]  /*70f0*/  SHF.L.U32 R2, R48.reuse, 0x10, RZ ;  /* 0x0000001030027819 */ /* 0x040fe200000006ff */
[----:B------:R-:W-:Y:S05]  /*7100*/  WARPSYNC.ALL ;  /* 0x0000000000007948 */ /* 0x000fea0003800000 */
[----:B------:R-:W-:Y:S01]  /*7110*/  R2UR UR4, R39 ;  /* 0x00000000270472ca */ /* 0x000fe200000e0000 */
[----:B------:R-:W-:Y:S01]  /*7120*/  BSSY.RECONVERGENT B0, `(.L_x_112) ;  /* 0x0000099000007945 */ /* 0x000fe20003800200 */
[C---:B------:R-:W-:Y:S02]  /*7130*/  PRMT R3, R48.reuse, 0x8880, RZ ;  /* 0x0000888030037816 */ /* 0x040fe400000000ff */
[----:B------:R-:W-:Y:S02]  /*7140*/  SHF.L.U32 R41, R48, 0x8, RZ ;  /* 0x0000000830297819 */ /* 0x000fe400000006ff */
[C---:B------:R-:W-:Y:S02]  /*7150*/  SHF.L.U32 R42, R49.reuse, 0x10, RZ ;  /* 0x00000010312a7819 */ /* 0x040fe400000006ff */
[----:B------:R-:W-:Y:S02]  /*7160*/  SHF.L.U32 R43, R49, 0x8, RZ ;  /* 0x00000008312b7819 */ /* 0x000fe400000006ff */
[----:B------:R-:W-:Y:S02]  /*7170*/  SHF.R.S32.HI R42, RZ, 0x18, R42 ;  /* 0x00000018ff2a7819 */ /* 0x000fe4000001142a */
[----:B------:R-:W-:Y:S01]  /*7180*/  SHF.R.S32.HI R43, RZ, 0x18, R43 ;  /* 0x00000018ff2b7819 */ /* 0x000fe2000001142b */
[----:B-1----:R-:W-:Y:S01]  /*7190*/  LDTM.16dp32bit_t0_t15.x32 R4, tmem[UR4+0x40] ;  /* 0x00004004000479ee */ /* 0x002fe20008a80000 */
[----:B------:R-:W1:Y:S01]  /*71a0*/  LDTM.16dp32bit_t16_t31.x32 R4, tmem[UR4+0x60] ;  /* 0x00006004000479ee */ /* 0x000e620008aa0000 */
[----:B------:R-:W-:Y:S02]  /*71b0*/  ISETP.NE.AND P0, PT, R87, RZ, PT ;  /* 0x000000ff5700720c */ /* 0x000fe40003f05270 */
        /* <DEDUP_REMOVED lines=16> */
[----:B------:R-:W-:Y:S01]  /*72c0*/  IMAD R5, R38, R9, RZ ;  /* 0x0000000926057224 */ /* 0x000fe200078e02ff */
[----:B------:R-:W-:Y:S01]  /*72d0*/  PRMT R7, R50, 0x8880, RZ ;  /* 0x0000888032077816 */ /* 0x000fe200000000ff */
[----:B------:R-:W-:Y:S01]  /*72e0*/  IMAD R12, R38, R16, RZ ;  /* 0x00000010260c7224 */ /* 0x000fe200078e02ff */
[----:B------:R-:W-:Y:S01]  /*72f0*/  I2IP.S8.S32.SAT R56, R2, R0, R56 ;  /* 0x0000000002387239 */ /* 0x000fe20000001438 */
[C---:B------:R-:W-:Y:S01]  /*7300*/  IMAD R9, R38.reuse, R13, RZ ;  /* 0x0000000d26097224 */ /* 0x040fe200078e02ff */
[----:B------:R-:W-:Y:S01]  /*7310*/  SHF.R.S32.HI R3, RZ, 0x18, R49 ;  /* 0x00000018ff037819 */ /* 0x000fe20000011431 */
[----:B------:R-:W-:Y:S01]  /*7320*/  IMAD R16, R38, R20, RZ ;  /* 0x0000001426107224 */ /* 0x000fe200078e02ff */
[----:B----4-:R-:W-:Y:S01]  /*7330*/  SHF.L.U32 R0, R44, 0x10, RZ ;  /* 0x000000102c007819 */ /* 0x010fe200000006ff */
[----:B------:R-:W-:Y:S01]  /*7340*/  IMAD R13, R38, R17, RZ ;  /* 0x00000011260d7224 */ /* 0x000fe200078e02ff */
[----:B------:R-:W-:Y:S01]  /*7350*/  SHF.L.U32 R2, R44, 0x8, RZ ;  /* 0x000000082c027819 */ /* 0x000fe200000006ff */
[C---:B------:R-:W-:Y:S01]  /*7360*/  IMAD R20, R38.reuse, R24, RZ ;  /* 0x0000001826147224 */ /* 0x040fe200078e02ff */
[----:B------:R-:W-:Y:S01]  /*7370*/  SHF.R.S32.HI R0, RZ, 0x18, R0 ;  /* 0x00000018ff007819 */ /* 0x000fe20000011400 */
[C---:B------:R-:W-:Y:S01]  /*7380*/  IMAD R17, R38.reuse, R21, RZ ;  /* 0x0000001526117224 */ /* 0x040fe200078e02ff */
[----:B------:R-:W-:Y:S01]  /*7390*/  SHF.R.S32.HI R2, RZ, 0x18, R2 ;  /* 0x00000018ff027819 */ /* 0x000fe20000011402 */
[C---:B------:R-:W-:Y:S02]  /*73a0*/  IMAD R24, R38.reuse, R28, RZ ;  /* 0x0000001c26187224 */ /* 0x040fe400078e02ff */
[C---:B------:R-:W-:Y:S02]  /*73b0*/  IMAD R6, R38.reuse, R10, RZ ;  /* 0x0000000a26067224 */ /* 0x040fe400078e02ff */
[C---:B------:R-:W-:Y:S02]  /*73c0*/  IMAD R21, R38.reuse, R25, RZ ;  /* 0x0000001926157224 */ /* 0x040fe400078e02ff */
[----:B------:R-:W-:Y:S01]  /*73d0*/  IMAD R28, R38, R32, RZ ;  /* 0x00000020261c7224 */ /* 0x000fe200078e02ff */
[----:B------:R-:W-:Y:S01]  /*73e0*/  SHF.L.U32 R32, R50, 0x10, RZ ;  /* 0x0000001032207819 */ /* 0x000fe200000006ff */
[-C--:B------:R-:W-:Y:S02]  /*73f0*/  IMAD R4, R41, R40.reuse, R4 ;  /* 0x0000002829047224 */ /* 0x080fe400078e0204 */
[----:B------:R-:W-:Y:S01]  /*7400*/  IMAD R25, R38, R29, RZ ;  /* 0x0000001d26197224 */ /* 0x000fe200078e02ff */
[----:B------:R-:W-:Y:S01]  /*7410*/  SHF.R.S32.HI R32, RZ, 0x18, R32 ;  /* 0x00000018ff207819 */ /* 0x000fe20000011420 */
[----:B------:R-:W-:Y:S02]  /*7420*/  IMAD R5, R42, R40, R5 ;  /* 0x000000282a057224 */ /* 0x000fe400078e0205 */
[----:B------:R-:W-:Y:S01]  /*7430*/  IMAD R29, R38, R33, RZ ;  /* 0x00000021261d7224 */ /* 0x000fe200078e02ff */
[----:B------:R-:W-:Y:S01]  /*7440*/  SHF.L.U32 R33, R50, 0x8, RZ ;  /* 0x0000000832217819 */ /* 0x000fe200000006ff */
[C---:B------:R-:W-:Y:S02]  /*7450*/  IMAD R11, R38.reuse, R11, RZ ;  /* 0x0000000b260b7224 */ /* 0x040fe400078e02ff */
[C---:B------:R-:W-:Y:S01]  /*7460*/  IMAD R10, R38.reuse, R14, RZ ;  /* 0x0000000e260a7224 */ /* 0x040fe200078e02ff */
[----:B------:R-:W-:Y:S01]  /*7470*/  SHF.R.S32.HI R33, RZ, 0x18, R33 ;  /* 0x00000018ff217819 */ /* 0x000fe20000011421 */
[----:B------:R-:W-:Y:S02]  /*7480*/  IMAD R6, R43, R40, R6 ;  /* 0x000000282b067224 */ /* 0x000fe400078e0206 */
[C---:B------:R-:W-:Y:S02]  /*7490*/  IMAD R14, R38.reuse, R18, RZ ;  /* 0x00000012260e7224 */ /* 0x040fe400078e02ff */
[C---:B------:R-:W-:Y:S02]  /*74a0*/  IMAD R18, R38.reuse, R22, RZ ;  /* 0x0000001626127224 */ /* 0x040fe400078e02ff */
[----:B------:R-:W-:Y:S01]  /*74b0*/  IMAD R11, R3, R40, R11 ;  /* 0x00000028030b7224 */ /* 0x000fe200078e020b */
[----:B------:R-:W-:Y:S01]  /*74c0*/  PRMT R3, R51, 0x8880, RZ ;  /* 0x0000888033037816 */ /* 0x000fe200000000ff */
[C---:B------:R-:W-:Y:S02]  /*74d0*/  IMAD R22, R38.reuse, R26, RZ ;  /* 0x0000001a26167224 */ /* 0x040fe400078e02ff */
[C---:B------:R-:W-:Y:S01]  /*74e0*/  IMAD R26, R38.reuse, R30, RZ ;  /* 0x0000001e261a7224 */ /* 0x040fe200078e02ff */
[----:B------:R-:W-:Y:S01]  /*74f0*/  I2IP.S8.S32.SAT R11, R11, R6, RZ ;  /* 0x000000060b0b7239 */ /* 0x000fe200000014ff */
[----:B------:R-:W-:Y:S01]  /*7500*/  IMAD R8, R7, R40, R8 ;  /* 0x0000002807087224 */ /* 0x000fe200078e0208 */
[----:B------:R-:W-:Y:S01]  /*7510*/  SHF.L.U32 R6, R51, 0x10, RZ ;  /* 0x0000001033067819 */ /* 0x000fe200000006ff */
[----:B------:R-:W-:Y:S01]  /*7520*/  IMAD R30, R38, R34, RZ ;  /* 0x00000022261e7224 */ /* 0x000fe200078e02ff */
[----:B------:R-:W-:Y:S01]  /*7530*/  SHF.R.S32.HI R34, RZ, 0x18, R50 ;  /* 0x00000018ff227819 */ /* 0x000fe20000011432 */
[----:B------:R-:W-:Y:S01]  /*7540*/  IMAD R9, R32, R40, R9 ;  /* 0x0000002820097224 */ /* 0x000fe200078e0209 */
[----:B------:R-:W-:Y:S01]  /*7550*/  SHF.R.S32.HI R6, RZ, 0x18, R6 ;  /* 0x00000018ff067819 */ /* 0x000fe20000011406 */
[----:B------:R-:W-:Y:S01]  /*7560*/  IMAD R15, R38, R15, RZ ;  /* 0x0000000f260f7224 */ /* 0x000fe200078e02ff */
[----:B------:R-:W-:Y:S01]  /*7570*/  I2IP.S8.S32.SAT R57, R5, R4, R11 ;  /* 0x0000000405397239 */ /* 0x000fe2000000140b */
[-C--:B------:R-:W-:Y:S01]  /*7580*/  IMAD R10, R33, R40.reuse, R10 ;  /* 0x00000028210a7224 */ /* 0x080fe200078e020a */
[----:B------:R-:W-:Y:S01]  /*7590*/  SHF.L.U32 R5, R45, 0x10, RZ ;  /* 0x000000102d057819 */ /* 0x000fe200000006ff */
[----:B------:R-:W-:Y:S01]  /*75a0*/  IMAD.SHL.U32 R7, R51, 0x100, RZ ;  /* 0x0000010033077824 */ /* 0x000fe200078e00ff */
[----:B------:R-:W-:Y:S01]  /*75b0*/  PRMT R4, R45, 0x8880, RZ ;  /* 0x000088802d047816 */ /* 0x000fe200000000ff */
[-C--:B------:R-:W-:Y:S01]  /*75c0*/  IMAD R15, R34, R40.reuse, R15 ;  /* 0x00000028220f7224 */ /* 0x080fe200078e020f */
[----:B------:R-:W-:Y:S01]  /*75d0*/  SHF.R.S32.HI R5, RZ, 0x18, R5 ;  /* 0x00000018ff057819 */ /* 0x000fe20000011405 */
[-C--:B------:R-:W-:Y:S01]  /*75e0*/  IMAD R12, R3, R40.reuse, R12 ;  /* 0x00000028030c7224 */ /* 0x080fe200078e020c */
[----:B------:R-:W-:Y:S01]  /*75f0*/  SHF.R.S32.HI R7, RZ, 0x18, R7 ;  /* 0x00000018ff077819 */ /* 0x000fe20000011407 */
[----:B------:R-:W-:Y:S01]  /*7600*/  IMAD R13, R6, R40, R13 ;  /* 0x00000028060d7224 */ /* 0x000fe200078e020d */
[----:B------:R-:W-:Y:S01]  /*7610*/  I2IP.S8.S32.SAT R15, R15, R10, RZ ;  /* 0x0000000a0f0f7239 */ /* 0x000fe200000014ff */
[----:B------:R-:W-:Y:S01]  /*7620*/  IMAD R19, R38, R19, RZ ;  /* 0x0000001326137224 */ /* 0x000fe200078e02ff */
[----:B------:R-:W-:Y:S01]  /*7630*/  SHF.R.S32.HI R10, RZ, 0x18, R51 ;  /* 0x00000018ff0a7819 */ /* 0x000fe20000011433 */
[----:B------:R-:W-:Y:S01]  /*7640*/  IMAD R14, R7, R40, R14 ;  /* 0x00000028070e7224 */ /* 0x000fe200078e020e */
[----:B------:R-:W-:Y:S01]  /*7650*/  PRMT R3, R44, 0x8880, RZ ;  /* 0x000088802c037816 */ /* 0x000fe200000000ff */
[----:B------:R-:W-:Y:S01]  /*7660*/  IMAD R23, R38, R23, RZ ;  /* 0x0000001726177224 */ /* 0x000fe200078e02ff */
[----:B------:R-:W-:Y:S01]  /*7670*/  I2IP.S8.S32.SAT R58, R9, R8, R15 ;  /* 0x00000008093a7239 */ /* 0x000fe2000000140f */
[-C--:B------:R-:W-:Y:S02]  /*7680*/  IMAD R19, R10, R40.reuse, R19 ;  /* 0x000000280a137224 */ /* 0x080fe400078e0213 */
[-C--:B------:R-:W-:Y:S01]  /*7690*/  IMAD R16, R3, R40.reuse, R16 ;  /* 0x0000002803107224 */ /* 0x080fe200078e0210 */
[----:B------:R-:W-:Y:S01]  /*76a0*/  SHF.R.S32.HI R3, RZ, 0x18, R44 ;  /* 0x00000018ff037819 */ /* 0x000fe2000001142c */
[----:B------:R-:W-:Y:S01]  /*76b0*/  IMAD R17, R0, R40, R17 ;  /* 0x0000002800117224 */ /* 0x000fe200078e0211 */
[----:B------:R-:W-:Y:S01]  /*76c0*/  I2IP.S8.S32.SAT R14, R19, R14, RZ ;  /* 0x0000000e130e7239 */ /* 0x000fe200000014ff */
[----:B------:R-:W-:Y:S02]  /*76d0*/  IMAD.SHL.U32 R0, R45, 0x100, RZ ;  /* 0x000001002d007824 */ /* 0x000fe400078e00ff */
[-C--:B------:R-:W-:Y:S01]  /*76e0*/  IMAD R18, R2, R40.reuse, R18 ;  /* 0x0000002802127224 */ /* 0x080fe200078e0212 */
[----:B------:R-:W-:Y:S01]  /*76f0*/  SHF.R.S32.HI R2, RZ, 0x18, R45 ;  /* 0x00000018ff027819 */ /* 0x000fe2000001142d */
[-C--:B------:R-:W-:Y:S01]  /*7700*/  IMAD R23, R3, R40.reuse, R23 ;  /* 0x0000002803177224 */ /* 0x080fe200078e0217 */
[----:B------:R-:W-:Y:S01]  /*7710*/  SHF.R.S32.HI R0, RZ, 0x18, R0 ;  /* 0x00000018ff007819 */ /* 0x000fe20000011400 */
[-C--:B------:R-:W-:Y:S01]  /*7720*/  IMAD R20, R4, R40.reuse, R20 ;  /* 0x0000002804147224 */ /* 0x080fe200078e0214 */
[C---:B------:R-:W-:Y:S01]  /*7730*/  SHF.L.U32 R4, R46.reuse, 0x10, RZ ;  /* 0x000000102e047819 */ /* 0x040fe200000006ff */
[-C--:B------:R-:W-:Y:S01]  /*7740*/  IMAD R21, R5, R40.reuse, R21 ;  /* 0x0000002805157224 */ /* 0x080fe200078e0215 */
[----:B------:R-:W-:Y:S01]  /*7750*/  PRMT R3, R46, 0x8880, RZ ;  /* 0x000088802e037816 */ /* 0x000fe200000000ff */
[----:B------:R-:W-:Y:S01]  /*7760*/  IMAD R27, R38, R27, RZ ;  /* 0x0000001b261b7224 */ /* 0x000fe200078e02ff */
[----:B------:R-:W-:Y:S01]  /*7770*/  SHF.L.U32 R5, R46, 0x8, RZ ;  /* 0x000000082e057819 */ /* 0x000fe200000006ff */
[-C--:B------:R-:W-:Y:S01]  /*7780*/  IMAD R22, R0, R40.reuse, R22 ;  /* 0x0000002800167224 */ /* 0x080fe200078e0216 */
[----:B------:R-:W-:Y:S01]  /*7790*/  SHF.R.S32.HI R4, RZ, 0x18, R4 ;  /* 0x00000018ff047819 */ /* 0x000fe20000011404 */
[-C--:B------:R-:W-:Y:S01]  /*77a0*/  IMAD R27, R2, R40.reuse, R27 ;  /* 0x00000028021b7224 */ /* 0x080fe200078e021b */
[----:B------:R-:W-:Y:S01]  /*77b0*/  SHF.R.S32.HI R5, RZ, 0x18, R5 ;  /* 0x00000018ff057819 */ /* 0x000fe20000011405 */
[-C--:B------:R-:W-:Y:S01]  /*77c0*/  IMAD R24, R3, R40.reuse, R24 ;  /* 0x0000002803187224 */ /* 0x080fe200078e0218 */
[C---:B------:R-:W-:Y:S01]  /*77d0*/  SHF.L.U32 R3, R47.reuse, 0x10, RZ ;  /* 0x000000102f037819 */ /* 0x040fe200000006ff */
[-C--:B------:R-:W-:Y:S01]  /*77e0*/  IMAD R25, R4, R40.reuse, R25 ;  /* 0x0000002804197224 */ /* 0x080fe200078e0219 */
[----:B------:R-:W-:Y:S01]  /*77f0*/  SHF.R.S32.HI R0, RZ, 0x18, R46 ;  /* 0x00000018ff007819 */ /* 0x000fe2000001142e */
[----:B------:R-:W-:Y:S01]  /*7800*/  IMAD R31, R38, R31, RZ ;  /* 0x0000001f261f7224 */ /* 0x000fe200078e02ff */
[----:B------:R-:W-:Y:S01]  /*7810*/  PRMT R2, R47, 0x8880, RZ ;  /* 0x000088802f027816 */ /* 0x000fe200000000ff */
[-C--:B------:R-:W-:Y:S01]  /*7820*/  IMAD R26, R5, R40.reuse, R26 ;  /* 0x00000028051a7224 */ /* 0x080fe200078e021a */
[----:B------:R-:W-:Y:S01]  /*7830*/  SHF.L.U32 R4, R47, 0x8, RZ ;  /* 0x000000082f047819 */ /* 0x000fe200000006ff */
[-C--:B------:R-:W-:Y:S01]  /*7840*/  IMAD R31, R0, R40.reuse, R31 ;  /* 0x00000028001f7224 */ /* 0x080fe200078e021f */
[----:B------:R-:W-:Y:S01]  /*7850*/  SHF.R.S32.HI R3, RZ, 0x18, R3 ;  /* 0x00000018ff037819 */ /* 0x000fe20000011403 */
[-C--:B------:R-:W-:Y:S01]  /*7860*/  IMAD R28, R2, R40.reuse, R28 ;  /* 0x00000028021c7224 */ /* 0x080fe200078e021c */
[----:B------:R-:W-:Y:S01]  /*7870*/  SHF.R.S32.HI R4, RZ, 0x18, R4 ;  /* 0x00000018ff047819 */ /* 0x000fe20000011404 */
[----:B------:R-:W-:Y:S01]  /*7880*/  IMAD R35, R38, R35, RZ ;  /* 0x0000002326237224 */ /* 0x000fe200078e02ff */
[----:B------:R-:W-:Y:S01]  /*7890*/  SHF.R.S32.HI R5, RZ, 0x18, R47 ;  /* 0x00000018ff057819 */ /* 0x000fe2000001142f */
[----:B------:R-:W-:Y:S01]  /*78a0*/  IMAD R29, R3, R40, R29 ;  /* 0x00000028031d7224 */ /* 0x000fe200078e021d */
[----:B------:R-:W-:Y:S01]  /*78b0*/  I2IP.S8.S32.SAT R59, R13, R12, R14 ;  /* 0x0000000c0d3b7239 */ /* 0x000fe2000000140e */
[----:B------:R-:W-:Y:S01]  /*78c0*/  IMAD R30, R4, R40, R30 ;  /* 0x00000028041e7224 */ /* 0x000fe200078e021e */
[----:B------:R-:W-:Y:S01]  /*78d0*/  I2IP.S8.S32.SAT R18, R23, R18, RZ ;  /* 0x0000001217127239 */ /* 0x000fe200000014ff */
[----:B------:R-:W-:Y:S01]  /*78e0*/  IMAD R35, R5, R40, R35 ;  /* 0x0000002805237224 */ /* 0x000fe200078e0223 */
[----:B------:R-:W-:Y:S01]  /*78f0*/  I2IP.S8.S32.SAT R22, R27, R22, RZ ;  /* 0x000000161b167239 */ /* 0x000fe200000014ff */
[----:B------:R1:W-:Y:S01]  /*7900*/  STS.128 [R69+UR44+0x5200], R56 ;  /* 0x0052003845007988 */ /* 0x0003e20008000c2c */
[----:B------:R-:W-:Y:S02]  /*7910*/  I2IP.S8.S32.SAT R26, R31, R26, RZ ;  /* 0x0000001a1f1a7239 */ /* 0x000fe400000014ff */
[----:B------:R-:W-:Y:S02]  /*7920*/  I2IP.S8.S32.SAT R19, R35, R30, RZ ;  /* 0x0000001e23137239 */ /* 0x000fe400000014ff */
[----:B------:R-:W-:Y:S02]  /*7930*/  I2IP.S8.S32.SAT R16, R17, R16, R18 ;  /* 0x0000001011107239 */ /* 0x000fe40000001412 */
[----:B------:R-:W-:Y:S02]  /*7940*/  I2IP.S8.S32.SAT R17, R21, R20, R22 ;  /* 0x0000001415117239 */ /* 0x000fe40000001416 */
        /* <DEDUP_REMOVED lines=13> */
[----:B------:R-:W-:Y:S02]  /*7a20*/  UIADD3 UR4, UP0, UPT, UR62, 0x680, URZ ;  /* 0x000006803e047890 */ /* 0x000fe4000ff1e0ff */
[----:B------:R-:W-:Y:S02]  /*7a30*/  UIADD3 UR9, UPT, UPT, UR49, 0x40, URZ ;  /* 0x0000004031097890 */ /* 0x000fe4000fffe0ff */
[----:B------:R-:W-:Y:S02]  /*7a40*/  UIADD3 UR8, UPT, UPT, UR44, 0x5200, URZ ;  /* 0x000052002c087890 */ /* 0x000fe4000fffe0ff */
[----:B------:R-:W-:Y:S01]  /*7a50*/  UIADD3.X UR5, UPT, UPT, URZ, UR63, URZ, UP0, !UPT ;  /* 0x0000003fff057290 */ /* 0x000fe200087fe4ff */
[----:B------:R-:W-:Y:S01]  /*7a60*/  UMOV UR10, UR50 ;  /* 0x00000032000a7c82 */ /* 0x000fe20008000000 */
[----:B------:R-:W-:Y:S07]  /*7a70*/  UMOV UR11, UR36 ;  /* 0x00000024000b7c82 */ /* 0x000fee0008000000 */
[----:B------:R2:W-:Y:S01]  /*7a80*/  UTMASTG.3D [UR8], [UR4] ;  /* 0x00000008040073b5 */ /* 0x0005e20008010000 */
[----:B------:R0:W-:Y:S01]  /*7a90*/  UTMACMDFLUSH ;  /* 0x00000000000079b7 */ /* 0x0001e20000000000 */
[----:B--2---:R-:W-:Y:S04]  /*7aa0*/  DEPBAR.LE SB0, 0x1 ;  /* 0x000080400000791a */ /* 0x004fe80000000000 */
.L_x_113:
[----:B------:R-:W-:Y:S05]  /*7ab0*/  BSYNC.RECONVERGENT B0 ;  /* 0x0000000000007941 */ /* 0x000fea0003800200 */
.L_x_112:
        /* <DEDUP_REMOVED lines=14> */
.L_x_117:
[----:B------:R-:W-:Y:S05]  /*7ba0*/  BSYNC B0 ;  /* 0x0000000000007941 */ /* 0x000fea0003800000 */
.L_x_116:
[----:B------:R-:W-:Y:S01]  /*7bb0*/  ISETP.NE.AND P0, PT, R54, RZ, PT ;  /* 0x000000ff3600720c */ /* 0x000fe20003f05270 */
[----:B------:R-:W-:Y:S11]  /*7bc0*/  VIADD R82, R82, 0x1 ;  /* 0x0000000152527836 */ /* 0x000ff60000000000 */
[----:B------:R-:W-:Y:S01]  /*7bd0*/  @!UPT UIADD3 URZ, UPT, UPT, URZ, URZ, URZ ;  /* 0x000000fffffff290 */ /* 0x000fe2000fffe0ff */
[----:B------:R3:W4:Y:S04]  /*7be0*/  @P0 LDS.128 R44, [R2+0x210] ;  /* 0x00021000022c0984 */ /* 0x0007280000000c00 */
[----:B------:R1:W1:Y:S01]  /*7bf0*/  @P0 LDS.128 R48, [R3+0x200] ;  /* 0x0002000003300984 */ /* 0x0002620000000c00 */
        /* <DEDUP_REMOVED lines=8> */
[----:B---3--:R-:W-:Y:S02]  /*7c80*/  VIADD R2, R0, 0x50 ;  /* 0x0000005000027836 */ /* 0x008fe40000000000 */
[----:B--2---:R-:W-:Y:S05]  /*7c90*/  IMAD.U32 R0, RZ, RZ, UR45 ;  /* 0x0000002dff007e24 */ /* 0x004fea000f8e00ff */
[----:B------:R-:W-:Y:S04]  /*7ca0*/  PRMT R0, R0, 0x654, R2 ;  /* 0x0000065400007816 */ /* 0x000fe80000000002 */
[----:B-----5:R2:W-:Y:S02]  /*7cb0*/  SYNCS.ARRIVE.TRANS64.RED.A1T0 RZ, [R0+URZ], RZ ;  /* 0x000000ff00ff79a7 */ /* 0x0205e400081004ff */
[----:B--2---:R-:W-:Y:S04]  /*7cc0*/  SEL R0, RZ, 0x1, P0 ;  /* 0x00000001ff007807 */ /* 0x004fe80000000000 */
[----:B-1--4-:R-:W-:Y:S02]  /*7cd0*/  LOP3.LUT R81, R81, R0, RZ, 0x3c, !PT ;  /* 0x0000000051517212 */ /* 0x012fe400078e3cff */
.L_x_115:
[----:B------:R-:W-:Y:S05]  /*7ce0*/  BSYNC B1 ;  /* 0x0000000000017941 */ /* 0x000fea0003800000 */
.L_x_114:
        /* <DEDUP_REMOVED lines=21> */
.L_x_119:
        /* <DEDUP_REMOVED lines=36> */
[----:B------:R-:W-:Y:S01]  /*8080*/  SHF.L.U32 R0, R44, 0x10, RZ ;  /* 0x000000102c007819 */ /* 0x000fe200000006ff */
        /* <DEDUP_REMOVED lines=110> */
[----:B------:R-:W-:Y:S02]  /*8770*/  UIADD3 UR4, UPT, UPT, UR44, 0x4200, URZ ;  /* 0x000042002c047890 */ /* 0x000fe4000fffe0ff */
[----:B------:R-:W-:Y:S01]  /*8780*/  UIADD3 UR9, UPT, UPT, UR49, 0x80, URZ ;  /* 0x0000008031097890 */ /* 0x000fe2000fffe0ff */
[----:B------:R-:W-:Y:S01]  /*8790*/  UMOV UR10, UR50 ;  /* 0x00000032000a7c82 */ /* 0x000fe20008000000 */
[----:B------:R-:W-:Y:S02]  /*87a0*/  UMOV UR11, UR36 ;  /* 0x00000024000b7c82 */ /* 0x000fe40008000000 */
        /* <DEDUP_REMOVED lines=8> */
.L_x_121:
[----:B------:R-:W-:Y:S05]  /*8830*/  BSYNC.RECONVERGENT B0 ;  /* 0x0000000000007941 */ /* 0x000fea0003800200 */
.L_x_120:
        /* <DEDUP_REMOVED lines=14> */
.L_x_125:
[----:B------:R-:W-:Y:S05]  /*8920*/  BSYNC B0 ;  /* 0x0000000000007941 */ /* 0x000fea0003800000 */
.L_x_124:
        /* <DEDUP_REMOVED lines=18> */
.L_x_123:
[----:B------:R-:W-:Y:S05]  /*8a50*/  BSYNC B1 ;  /* 0x0000000000017941 */ /* 0x000fea0003800000 */
.L_x_122:
        /* <DEDUP_REMOVED lines=21> */
.L_x_127:
[----:B------:R-:W-:Y:S01]  /*8bb0*/  ISETP.NE.AND P0, PT, R87, RZ, PT ;  /* 0x000000ff5700720c */ /* 0x000fe20003f05270 */
[----:B------:R-:W-:Y:S05]  /*8bc0*/  WARPSYNC.ALL ;  /* 0x0000000000007948 */ /* 0x000fea0003800000 */
[----:B------:R-:W-:Y:S01]  /*8bd0*/  IMAD.SHL.U32 R66, R49, 0x100, RZ ;  /* 0x0000010031427824 */ /* 0x000fe200078e00ff */
[----:B------:R-:W-:Y:S01]  /*8be0*/  R2UR UR4, R39 ;  /* 0x00000000270472ca */ /* 0x000fe200000e0000 */
[----:B------:R-:W-:Y:S01]  /*8bf0*/  IMAD.SHL.U32 R60, R51, 0x100, RZ ;  /* 0x00000100333c7824 */ /* 0x000fe200078e00ff */
[C---:B------:R-:W-:Y:S01]  /*8c00*/  SHF.L.U32 R2, R48.reuse, 0x10, RZ ;  /* 0x0000001030027819 */ /* 0x040fe200000006ff */
[----:B----4-:R-:W-:Y:S01]  /*8c10*/  IMAD.SHL.U32 R54, R45, 0x100, RZ ;  /* 0x000001002d367824 */ /* 0x010fe200078e00ff */
[C---:B------:R-:W-:Y:S01]  /*8c20*/  PRMT R0, R48.reuse, 0x8880, RZ ;  /* 0x0000888030007816 */ /* 0x040fe200000000ff */
[----:B------:R-:W-:Y:S01]  /*8c30*/  BSSY.RECONVERGENT B0, `(.L_x_128) ;  /* 0x000009e000007945 */ /* 0x000fe20003800200 */
[----:B------:R-:W-:Y:S02]  /*8c40*/  SHF.L.U32 R3, R48, 0x8, RZ ;  /* 0x0000000830037819 */ /* 0x000fe400000006ff */
[----:B------:R-:W-:Y:S02]  /*8c50*/  SHF.R.S32.HI R2, RZ, 0x18, R2 ;  /* 0x00000018ff027819 */ /* 0x000fe40000011402 */
[----:B------:R-:W-:Y:S02]  /*8c60*/  PRMT R68, R49, 0x8880, RZ ;  /* 0x0000888031447816 */ /* 0x000fe400000000ff */
[----:B------:R-:W-:Y:S01]  /*8c70*/  SHF.R.S32.HI R3, RZ, 0x18, R3 ;  /* 0x00000018ff037819 */ /* 0x000fe20000011403 */
[----:B-1----:R-:W-:Y:S01]  /*8c80*/  LDTM.16dp32bit_t0_t15.x32 R4, tmem[UR4+0xc0] ;  /* 0x0000c004000479ee */ /* 0x002fe20008a80000 */
[----:B------:R-:W1:Y:S01]  /*8c90*/  LDTM.16dp32bit_t16_t31.x32 R4, tmem[UR4+0xe0] ;  /* 0x0000e004000479ee */ /* 0x000e620008aa0000 */
[----:B------:R-:W-:Y:S01]  /*8ca0*/  NOP ;  /* 0x0000000000007918 */ /* 0x000fe20000000000 */
[----:B------:R-:W-:Y:S02]  /*8cb0*/  SHF.L.U32 R63, R50, 0x8, RZ ;  /* 0x00000008323f7819 */ /* 0x000fe400000006ff */
[C---:B------:R-:W-:Y:S02]  /*8cc0*/  PRMT R62, R51.reuse, 0x8880, RZ ;  /* 0x00008880333e7816 */ /* 0x040fe400000000ff */
[----:B------:R-:W-:Y:S02]  /*8cd0*/  SHF.L.U32 R61, R51, 0x10, RZ ;  /* 0x00000010333d7819 */ /* 0x000fe400000006ff */
[----:B------:R-:W-:Y:S02]  /*8ce0*/  R2UR UR5, R52 ;  /* 0x00000000340572ca */ /* 0x000fe400000e0000 */
[----:B------:R-:W-:Y:S01]  /*8cf0*/  SHF.R.S32.HI R39, RZ, 0x18, R48 ;  /* 0x00000018ff277819 */ /* 0x000fe20000011430 */
[----:B------:R-:W-:Y:S01]  /*8d00*/  IMAD.SHL.U32 R48, R47, 0x100, RZ ;  /* 0x000001002f307824 */ /* 0x000fe200078e00ff */
[----:B------:R-:W-:Y:S02]  /*8d10*/  SHF.L.U32 R67, R49, 0x10, RZ ;  /* 0x0000001031437819 */ /* 0x000fe400000006ff */
[C---:B------:R-:W-:Y:S02]  /*8d20*/  PRMT R65, R50.reuse, 0x8880, RZ ;  /* 0x0000888032417816 */ /* 0x040fe400000000ff */
[----:B------:R-:W-:Y:S02]  /*8d30*/  SHF.R.S32.HI R41, RZ, 0x18, R49 ;  /* 0x00000018ff297819 */ /* 0x000fe40000011431 */
[----:B------:R-:W-:Y:S02]  /*8d40*/  SHF.L.U32 R64, R50, 0x10, RZ ;  /* 0x0000001032407819 */ /* 0x000fe400000006ff */
[----:B------:R-:W-:Y:S01]  /*8d50*/  SHF.R.S32.HI R42, RZ, 0x18, R50 ;  /* 0x00000018ff2a7819 */ /* 0x000fe20000011432 */
[----:B------:R-:W-:Y:S01]  /*8d60*/  UIADD3 UR4, UPT, UPT, UR5, 0xc0, URZ ;  /* 0x000000c005047890 */ /* 0x000fe2000fffe0ff */
[----:B------:R-:W-:Y:S01]  /*8d70*/  PRMT R59, R44, 0x8880, RZ ;  /* 0x000088802c3b7816 */ /* 0x000fe200000000ff */
[C---:B-1----:R-:W-:Y:S02]  /*8d80*/  IMAD R4, R38.reuse, R4, RZ ;  /* 0x0000000426047224 */ /* 0x042fe400078e02ff */
[----:B------:R-:W-:Y:S01]  /*8d90*/  UPRMT UR4, UR45, 0x654, UR4 ;  /* 0x000006542d047896 */ /* 0x000fe20008000004 */
[C---:B------:R-:W-:Y:S01]  /*8da0*/  IMAD R5, R38.reuse, R5, RZ ;  /* 0x0000000526057224 */ /* 0x040fe200078e02ff */
[----:B------:R-:W-:Y:S01]  /*8db0*/  SHF.R.S32.HI R43, RZ, 0x18, R51 ;  /* 0x00000018ff2b7819 */ /* 0x000fe20000011433 */
[----:B------:R-:W-:Y:S01]  /*8dc0*/  IMAD R6, R38, R6, RZ ;  /* 0x0000000626067224 */ /* 0x000fe200078e02ff */
[----:B------:R-:W-:Y:S01]  /*8dd0*/  SHF.L.U32 R51, R46, 0x8, RZ ;  /* 0x000000082e337819 */ /* 0x000fe200000006ff */
[----:B------:R-:W-:Y:S01]  /*8de0*/  IMAD R4, R0, R40, R4 ;  /* 0x0000002800047224 */ /* 0x000fe200078e0204 */
[----:B------:R-:W-:Y:S01]  /*8df0*/  MOV R0, R68 ;  /* 0x0000004400007202 */ /* 0x000fe20000000f00 */
[----:B------:R-:W-:Y:S01]  /*8e00*/  IMAD R7, R38, R7, RZ ;  /* 0x0000000726077224 */ /* 0x000fe200078e02ff */
[----:B------:R-:W-:Y:S01]  /*8e10*/  SHF.L.U32 R58, R44, 0x10, RZ ;  /* 0x000000102c3a7819 */ /* 0x000fe200000006ff */
[-C--:B------:R-:W-:Y:S01]  /*8e20*/  IMAD R5, R2, R40.reuse, R5 ;  /* 0x0000002802057224 */ /* 0x080fe200078e0205 */
[----:B------:R-:W-:Y:S01]  /*8e30*/  SYNCS.ARRIVE.TRANS64.RED.A1T0 RZ, [UR4], RZ ;  /* 0x000000ffffff79a7 */ /* 0x000fe20008100404 */
[----:B------:R-:W-:Y:S01]  /*8e40*/  IMAD R6, R3, R40, R6 ;  /* 0x0000002803067224 */ /* 0x000fe200078e0206 */
[----:B------:R-:W-:Y:S01]  /*8e50*/  SHF.R.S32.HI R2, RZ, 0x18, R67 ;  /* 0x00000018ff027819 */ /* 0x000fe20000011443 */
[C---:B------:R-:W-:Y:S01]  /*8e60*/  IMAD R8, R38.reuse, R8, RZ ;  /* 0x0000000826087224 */ /* 0x040fe200078e02ff */
[----:B------:R-:W-:Y:S01]  /*8e70*/  SHF.R.S32.HI R3, RZ, 0x18, R66 ;  /* 0x00000018ff037819 */ /* 0x000fe20000011442 */
[-C--:B------:R-:W-:Y:S01]  /*8e80*/  IMAD R7, R39, R40.reuse, R7 ;  /* 0x0000002827077224 */ /* 0x080fe200078e0207 */
[----:B------:R-:W-:Y:S01]  /*8e90*/  MOV R39, R65 ;  /* 0x0000004100277202 */ /* 0x000fe20000000f00 */
[----:B------:R-:W-:Y:S01]  /*8ea0*/  IMAD R9, R38, R9, RZ ;  /* 0x0000000926097224 */ /* 0x000fe200078e02ff */
[C---:B------:R-:W-:Y:S01]  /*8eb0*/  PRMT R56, R45.reuse, 0x8880, RZ ;  /* 0x000088802d387816 */ /* 0x040fe200000000ff */
[----:B------:R-:W-:Y:S01]  /*8ec0*/  IMAD R8, R0, R40, R8 ;  /* 0x0000002800087224 */ /* 0x000fe200078e0208 */
[----:B------:R-:W-:Y:S01]  /*8ed0*/  SHF.L.U32 R55, R45, 0x10, RZ ;  /* 0x000000102d377819 */ /* 0x000fe200000006ff */
[----:B------:R-:W-:Y:S01]  /*8ee0*/  IMAD R10, R38, R10, RZ ;  /* 0x0000000a260a7224 */ /* 0x000fe200078e02ff */
[----:B------:R-:W-:Y:S01]  /*8ef0*/  PRMT R53, R46, 0x8880, RZ ;  /* 0x000088802e357816 */ /* 0x000fe200000000ff */
[----:B------:R-:W-:Y:S01]  /*8f00*/  IMAD R9, R2, R40, R9 ;  /* 0x0000002802097224 */ /* 0x000fe200078e0209 */
[----:B------:R-:W-:Y:S01]  /*8f10*/  SHF.R.S32.HI R45, RZ, 0x18, R45 ;  /* 0x00000018ff2d7819 */ /* 0x000fe2000001142d */
[----:B------:R-:W-:Y:S01]  /*8f20*/  IMAD R0, R38, R20, RZ ;  /* 0x0000001426007224 */ /* 0x000fe200078e02ff */
[----:B------:R-:W-:Y:S01]  /*8f30*/  SHF.L.U32 R52, R46, 0x10, RZ ;  /* 0x000000102e347819 */ /* 0x000fe200000006ff */
[C---:B------:R-:W-:Y:S01]  /*8f40*/  IMAD R11, R38.reuse, R11, RZ ;  /* 0x0000000b260b7224 */ /* 0x040fe200078e02ff */
[C---:B------:R-:W-:Y:S01]  /*8f50*/  PRMT R50, R47.reuse, 0x8880, RZ ;  /* 0x000088802f327816 */ /* 0x040fe200000000ff */
[C---:B------:R-:W-:Y:S01]  /*8f60*/  IMAD R2, R38.reuse, R21, RZ ;  /* 0x0000001526027224 */ /* 0x040fe200078e02ff */
[----:B------:R-:W-:Y:S01]  /*8f70*/  SHF.R.S32.HI R46, RZ, 0x18, R46 ;  /* 0x00000018ff2e7819 */ /* 0x000fe2000001142e */
[C---:B------:R-:W-:Y:S01]  /*8f80*/  IMAD R20, R38.reuse, R24, RZ ;  /* 0x0000001826147224 */ /* 0x040fe200078e02ff */
[----:B------:R-:W-:Y:S01]  /*8f90*/  SHF.L.U32 R49, R47, 0x10, RZ ;  /* 0x000000102f317819 */ /* 0x000fe200000006ff */
[C---:B------:R-:W-:Y:S01]  /*8fa0*/  IMAD R21, R38.reuse, R25, RZ ;  /* 0x0000001926157224 */ /* 0x040fe200078e02ff */
[----:B------:R-:W-:Y:S01]  /*8fb0*/  SHF.R.S32.HI R47, RZ, 0x18, R47 ;  /* 0x00000018ff2f7819 */ /* 0x000fe2000001142f */
[----:B------:R-:W-:Y:S01]  /*8fc0*/  IMAD R24, R38, R28, RZ ;  /* 0x0000001c26187224 */ /* 0x000fe200078e02ff */
[----:B------:R-:W-:Y:S01]  /*8fd0*/  SHF.L.U32 R57, R44, 0x8, RZ ;  /* 0x000000082c397819 */ /* 0x000fe200000006ff */
[----:B------:R-:W-:Y:S01]  /*8fe0*/  IMAD R10, R3, R40, R10 ;  /* 0x00000028030a7224 */ /* 0x000fe200078e020a */
[----:B------:R-:W-:Y:S01]  /*8ff0*/  SHF.R.S32.HI R44, RZ, 0x18, R44 ;  /* 0x00000018ff2c7819 */ /* 0x000fe2000001142c */
[----:B------:R-:W-:Y:S01]  /*9000*/  IMAD R12, R38, R12, RZ ;  /* 0x0000000c260c7224 */ /* 0x000fe200078e02ff */
[----:B------:R-:W-:Y:S01]  /*9010*/  IADD3 R36, PT, PT, R36, 0x1, RZ ;  /* 0x0000000124247810 */ /* 0x000fe20007ffe0ff */
[C---:B------:R-:W-:Y:S02]  /*9020*/  IMAD R25, R38.reuse, R29, RZ ;  /* 0x0000001d26197224 */ /* 0x040fe400078e02ff */
[C---:B------:R-:W-:Y:S01]  /*9030*/  IMAD R28, R38.reuse, R32, RZ ;  /* 0x00000020261c7224 */ /* 0x040fe200078e02ff */
[----:B------:R-:W-:Y:S01]  /*9040*/  SHF.R.S32.HI R32, RZ, 0x18, R64 ;  /* 0x00000018ff207819 */ /* 0x000fe20000011440 */
[C---:B------:R-:W-:Y:S01]  /*9050*/  IMAD R29, R38.reuse, R33, RZ ;  /* 0x00000021261d7224 */ /* 0x040fe200078e02ff */
[----:B------:R-:W-:Y:S01]  /*9060*/  I2IP.S8.S32.SAT R33, R7, R6, RZ ;  /* 0x0000000607217239 */ /* 0x000fe200000014ff */
[----:B------:R-:W-:Y:S01]  /*9070*/  IMAD R11, R41, R40, R11 ;  /* 0x00000028290b7224 */ /* 0x000fe200078e020b */
[----:B------:R-:W-:Y:S01]  /*9080*/  SHF.R.S32.HI R6, RZ, 0x18, R63 ;  /* 0x00000018ff067819 */ /* 0x000fe2000001143f */
[C---:B------:R-:W-:Y:S01]  /*9090*/  IMAD R13, R38.reuse, R13, RZ ;  /* 0x0000000d260d7224 */ /* 0x040fe200078e02ff */
[----:B------:R-:W-:Y:S01]  /*90a0*/  MOV R7, R62 ;  /* 0x0000003e00077202 */ /* 0x000fe20000000f00 */
[C---:B------:R-:W-:Y:S02]  /*90b0*/  IMAD R14, R38.reuse, R14, RZ ;  /* 0x0000000e260e7224 */ /* 0x040fe400078e02ff */
[C---:B------:R-:W-:Y:S02]  /*90c0*/  IMAD R3, R38.reuse, R22, RZ ;  /* 0x0000001626037224 */ /* 0x040fe400078e02ff */
[----:B------:R-:W-:Y:S02]  /*90d0*/  IMAD R12, R39, R40, R12 ;  /* 0x00000028270c7224 */ /* 0x000fe400078e020c */
[C---:B------:R-:W-:Y:S02]  /*90e0*/  IMAD R22, R38.reuse, R26, RZ ;  /* 0x0000001a26167224 */ /* 0x040fe400078e02ff */
[C---:B------:R-:W-:Y:S02]  /*90f0*/  IMAD R15, R38.reuse, R15, RZ ;  /* 0x0000000f260f7224 */ /* 0x040fe400078e02ff */
[----:B------:R-:W-:Y:S02]  /*9100*/  IMAD R26, R38, R30, RZ ;  /* 0x0000001e261a7224 */ /* 0x000fe400078e02ff */
[----:B------:R-:W-:Y:S02]  /*9110*/  IMAD R13, R32, R40, R13 ;  /* 0x00000028200d7224 */ /* 0x000fe400078e020d */
[C---:B------:R-:W-:Y:S01]  /*9120*/  IMAD R30, R38.reuse, R34, RZ ;  /* 0x00000022261e7224 */ /* 0x040fe200078e02ff */
[----:B------:R-:W-:Y:S01]  /*9130*/  I2IP.S8.S32.SAT R34, R11, R10, RZ ;  /* 0x0000000a0b227239 */ /* 0x000fe200000014ff */
[----:B------:R-:W-:Y:S01]  /*9140*/  IMAD R16, R38, R16, RZ ;  /* 0x0000001026107224 */ /* 0x000fe200078e02ff */
[----:B------:R-:W-:Y:S01]  /*9150*/  SHF.R.S32.HI R10, RZ, 0x18, R61 ;  /* 0x00000018ff0a7819 */ /* 0x000fe2000001143d */
[----:B------:R-:W-:Y:S01]  /*9160*/  IMAD R14, R6, R40, R14 ;  /* 0x00000028060e7224 */ /* 0x000fe200078e020e */
[----:B------:R-:W-:Y:S01]  /*9170*/  I2IP.S8.S32.SAT R61, R9, R8, R34 ;  /* 0x00000008093d7239 */ /* 0x000fe20000001422 */
[----:B------:R-:W-:Y:S01]  /*9180*/  IMAD R17, R38, R17, RZ ;  /* 0x0000001126117224 */ /* 0x000fe200078e02ff */
[----:B------:R-:W-:Y:S01]  /*9190*/  SHF.R.S32.HI R11, RZ, 0x18, R60 ;  /* 0x00000018ff0b7819 */ /* 0x000fe2000001143c */
[----:B------:R-:W-:Y:S01]  /*91a0*/  IMAD R15, R42, R40, R15 ;  /* 0x000000282a0f7224 */ /* 0x000fe200078e020f */
[----:B------:R-:W-:Y:S01]  /*91b0*/  I2IP.S8.S32.SAT R60, R5, R4, R33 ;  /* 0x00000004053c7239 */ /* 0x000fe20000001421 */
[C---:B------:R-:W-:Y:S01]  /*91c0*/  IMAD R18, R38.reuse, R18, RZ ;  /* 0x0000001226127224 */ /* 0x040fe200078e02ff */
[----:B------:R-:W-:Y:S01]  /*91d0*/  SHF.R.S32.HI R5, RZ, 0x18, R58 ;  /* 0x00000018ff057819 */ /* 0x000fe2000001143a */
[----:B------:R-:W-:Y:S01]  /*91e0*/  IMAD R16, R7, R40, R16 ;  /* 0x0000002807107224 */ /* 0x000fe200078e0210 */
[----:B------:R-:W-:Y:S01]  /*91f0*/  I2IP.S8.S32.SAT R14, R15, R14, RZ ;  /* 0x0000000e0f0e7239 */ /* 0x000fe200000014ff */
[----:B------:R-:W-:Y:S01]  /*9200*/  IMAD R19, R38, R19, RZ ;  /* 0x0000001326137224 */ /* 0x000fe200078e02ff */
[----:B------:R-:W-:Y:S01]  /*9210*/  SHF.R.S32.HI R7, RZ, 0x18, R48 ;  /* 0x00000018ff077819 */ /* 0x000fe20000011430 */
[----:B------:R-:W-:Y:S01]  /*9220*/  IMAD R17, R10, R40, R17 ;  /* 0x000000280a117224 */ /* 0x000fe200078e0211 */
[----:B------:R-:W-:Y:S01]  /*9230*/  I2IP.S8.S32.SAT R62, R13, R12, R14 ;  /* 0x0000000c0d3e7239 */ /* 0x000fe2000000140e */
[-C--:B------:R-:W-:Y:S01]  /*9240*/  IMAD R18, R11, R40.reuse, R18 ;  /* 0x000000280b127224 */ /* 0x080fe200078e0212 */
[----:B------:R-:W-:Y:S01]  /*9250*/  SHF.R.S32.HI R6, RZ, 0x18, R57 ;  /* 0x00000018ff067819 */ /* 0x000fe20000011439 */
[----:B------:R-:W-:Y:S02]  /*9260*/  IMAD.MOV.U32 R4, RZ, RZ, R59 ;  /* 0x000000ffff047224 */ /* 0x000fe400078e003b */
[-C--:B------:R-:W-:Y:S02]  /*9270*/  IMAD R19, R43, R40.reuse, R19 ;  /* 0x000000282b137224 */ /* 0x080fe400078e0213 */
[----:B------:R-:W-:Y:S01]  /*9280*/  IMAD R0, R4, R40, R0 ;  /* 0x0000002804007224 */ /* 0x000fe200078e0200 */
[----:B------:R-:W-:Y:S01]  /*9290*/  MOV R4, R56 ;  /* 0x0000003800047202 */ /* 0x000fe20000000f00 */
[----:B------:R-:W-:Y:S01]  /*92a0*/  IMAD R23, R38, R23, RZ ;  /* 0x0000001726177224 */ /* 0x000fe200078e02ff */
[----:B------:R-:W-:Y:S01]  /*92b0*/  I2IP.S8.S32.SAT R18, R19, R18, RZ ;  /* 0x0000001213127239 */ /* 0x000fe200000014ff */
[-C--:B------:R-:W-:Y:S01]  /*92c0*/  IMAD R2, R5, R40.reuse, R2 ;  /* 0x0000002805027224 */ /* 0x080fe200078e0202 */
[----:B------:R-:W-:Y:S01]  /*92d0*/  SHF.R.S32.HI R5, RZ, 0x18, R55 ;  /* 0x00000018ff057819 */ /* 0x000fe20000011437 */
[----:B------:R-:W-:Y:S01]  /*92e0*/  IMAD R3, R6, R40, R3 ;  /* 0x0000002806037224 */ /* 0x000fe200078e0203 */
[----:B------:R-:W-:Y:S01]  /*92f0*/  I2IP.S8.S32.SAT R63, R17, R16, R18 ;  /* 0x00000010113f7239 */ /* 0x000fe20000001412 */
[-C--:B------:R-:W-:Y:S01]  /*9300*/  IMAD R23, R44, R40.reuse, R23 ;  /* 0x000000282c177224 */ /* 0x080fe200078e0217 */
[----:B------:R-:W-:Y:S01]  /*9310*/  SHF.R.S32.HI R6, RZ, 0x18, R54 ;  /* 0x00000018ff067819 */ /* 0x000fe20000011436 */
[-C--:B------:R-:W-:Y:S01]  /*9320*/  IMAD R20, R4, R40.reuse, R20 ;  /* 0x0000002804147224 */ /* 0x080fe200078e0214 */
[----:B------:R-:W-:Y:S01]  /*9330*/  MOV R4, R53 ;  /* 0x0000003500047202 */ /* 0x000fe20000000f00 */
[----:B------:R1:W-:Y:S01]  /*9340*/  STS.128 [R69+UR44+0x5200], R60 ;  /* 0x0052003c45007988 */ /* 0x0003e20008000c2c */
[----:B------:R-:W-:Y:S01]  /*9350*/  IMAD R27, R38, R27, RZ ;  /* 0x0000001b261b7224 */ /* 0x000fe200078e02ff */
[----:B------:R-:W-:Y:S01]  /*9360*/  I2IP.S8.S32.SAT R3, R23, R3, RZ ;  /* 0x0000000317037239 */ /* 0x000fe200000014ff */
[-C--:B------:R-:W-:Y:S01]  /*9370*/  IMAD R21, R5, R40.reuse, R21 ;  /* 0x0000002805157224 */ /* 0x080fe200078e0215 */
[----:B------:R-:W-:Y:S01]  /*9380*/  SHF.R.S32.HI R5, RZ, 0x18, R52 ;  /* 0x00000018ff057819 */ /* 0x000fe20000011434 */
[-C--:B------:R-:W-:Y:S01]  /*9390*/  IMAD R22, R6, R40.reuse, R22 ;  /* 0x0000002806167224 */ /* 0x080fe200078e0216 */
[----:B------:R-:W-:Y:S01]  /*93a0*/  SHF.R.S32.HI R6, RZ, 0x18, R49 ;  /* 0x00000018ff067819 */ /* 0x000fe20000011431 */
[-C--:B------:R-:W-:Y:S02]  /*93b0*/  IMAD R27, R45, R40.reuse, R27 ;  /* 0x000000282d1b7224 */ /* 0x080fe400078e021b */
[-C--:B------:R-:W-:Y:S01]  /*93c0*/  IMAD R24, R4, R40.reuse, R24 ;  /* 0x0000002804187224 */ /* 0x080fe200078e0218 */
[----:B------:R-:W-:Y:S01]  /*93d0*/  SHF.R.S32.HI R4, RZ, 0x18, R51 ;  /* 0x00000018ff047819 */ /* 0x000fe20000011433 */
[----:B------:R-:W-:Y:S01]  /*93e0*/  IMAD R25, R5, R40, R25 ;  /* 0x0000002805197224 */ /* 0x000fe200078e0219 */
[----:B------:R-:W-:Y:S01]  /*93f0*/  MOV R5, R50 ;  /* 0x0000003200057202 */ /* 0x000fe20000000f00 */
[----:B------:R-:W-:Y:S02]  /*9400*/  IMAD R31, R38, R31, RZ ;  /* 0x0000001f261f7224 */ /* 0x000fe400078e02ff */
[----:B------:R-:W-:Y:S01]  /*9410*/  IMAD R26, R4, R40, R26 ;  /* 0x00000028041a7224 */ /* 0x000fe200078e021a */
[----:B------:R-:W-:Y:S01]  /*9420*/  I2IP.S8.S32.SAT R4, R2, R0, R3 ;  /* 0x0000000002047239 */ /* 0x000fe20000001403 */
[-C--:B------:R-:W-:Y:S02]  /*9430*/  IMAD R31, R46, R40.reuse, R31 ;  /* 0x000000282e1f7224 */ /* 0x080fe400078e021f */
[----:B------:R-:W-:Y:S01]  /*9440*/  IMAD R28, R5, R40, R28 ;  /* 0x00000028051c7224 */ /* 0x000fe200078e021c */
[----:B------:R-:W-:Y:S01]  /*9450*/  I2IP.S8.S32.SAT R5, R27, R22, RZ ;  /* 0x000000161b057239 */ /* 0x000fe200000014ff */
[----:B------:R-:W-:Y:S01]  /*9460*/  IMAD R29, R6, R40, R29 ;  /* 0x00000028061d7224 */ /* 0x000fe200078e021d */
[----:B------:R-:W-:Y:S01]  /*9470*/  I2IP.S8.S32.SAT R6, R31, R26, RZ ;  /* 0x0000001a1f067239 */ /* 0x000fe200000014ff */
[----:B------:R-:W-:Y:S01]  /*9480*/  IMAD R35, R38, R35, RZ ;  /* 0x0000002326237224 */ /* 0x000fe200078e02ff */
[----:B------:R-:W-:Y:S01]  /*9490*/  I2IP.S8.S32.SAT R5, R21, R20, R5 ;  /* 0x0000001415057239 */ /* 0x000fe20000001405 */
[----:B------:R-:W-:Y:S01]  /*94a0*/  IMAD R30, R7, R40, R30 ;  /* 0x00000028071e7224 */ /* 0x000fe200078e021e */
[----:B------:R-:W-:Y:S01]  /*94b0*/  I2IP.S8.S32.SAT R6, R25, R24, R6 ;  /* 0x0000001819067239 */ /* 0x000fe20000001406 */
[----:B------:R-:W-:Y:S05]  /*94c0*/  IMAD R35, R47, R40, R35 ;  /* 0x000000282f237224 */ /* 0x000fea00078e0223 */
[----:B------:R-:W-:Y:S04]  /*94d0*/  I2IP.S8.S32.SAT R7, R35, R30, RZ ;  /* 0x0000001e23077239 */ /* 0x000fe800000014ff */
[----:B------:R-:W-:Y:S05]  /*94e0*/  I2IP.S8.S32.SAT R7, R29, R28, R7 ;  /* 0x0000001c1d077239 */ /* 0x000fea0000001407 */
        /* <DEDUP_REMOVED lines=18> */
.L_x_129:
[----:B------:R-:W-:Y:S05]  /*9610*/  BSYNC.RECONVERGENT B0 ;  /* 0x0000000000007941 */ /* 0x000fea0003800200 */
.L_x_128:
[----:B------:R-:W-:Y:S01]  /*9620*/  R2UR UR5, R76 ;  /* 0x000000004c0572ca */ /* 0x000fe200000e0000 */
[----:B------:R-:W-:Y:S01]  /*9630*/  BAR.SYNC.DEFER_BLOCKING 0x1, 0x80 ;  /* 0x0042000000007b1d */ /* 0x000fe20000010000 */
[----:B------:R-:W-:Y:S01]  /*9640*/  R2UR UR4, R77 ;  /* 0x000000004d0472ca */ /* 0x000fe200000e0000 */
[----:B------:R-:W-:Y:S01]  /*9650*/  UISETP.NE.AND UP0, UPT, UR46, URZ, UPT ;  /* 0x000000ff2e00728c */ /* 0x000fe2000bf05270 */
[----:B------:R-:W-:Y:S02]  /*9660*/  ISETP.NE.AND P0, PT, R79, 0x2, PT ;  /* 0x000000024f00780c */ /* 0x000fe40003f05270 */
[----:B------:R-:W-:Y:S02]  /*9670*/  ISETP.NE.AND P1, PT, R36, 0x4, PT ;  /* 0x000000042400780c */ /* 0x000fe40003f25270 */
[----:B------:R-:W-:Y:S02]  /*9680*/  SEL R2, RZ, 0x1, P0 ;  /* 0x00000001ff027807 */ /* 0x000fe40000000000 */
[----:B------:R-:W-:Y:S02]  /*9690*/  SEL R0, RZ, 0x1, P1 ;  /* 0x00000001ff007807 */ /* 0x000fe40000800000 */
[----:B------:R-:W-:Y:S01]  /*96a0*/  LOP3.LUT R83, R83, R2, RZ, 0x3c, !PT ;  /* 0x0000000253537212 */ /* 0x000fe200078e3cff */
[----:B------:R-:W-:Y:S01]  /*96b0*/  UIADD3 UR31, UPT, UPT, UR37, UR5, URZ ;  /* 0x00000005251f7290 */ /* 0x000fe2000fffe0ff */
[----:B------:R-:W-:Y:S01]  /*96c0*/  LOP3.LUT R84, R84, R0, RZ, 0x3c, !PT ;  /* 0x0000000054547212 */ /* 0x000fe200078e3cff */
[----:B------:R-:W-:Y:S01]  /*96d0*/  UIADD3 UR30, UPT, UPT, UR38, UR4, URZ ;  /* 0x00000004261e7290 */ /* 0x000fe2000fffe0ff */
[----:B------:R-:W-:Y:S02]  /*96e0*/  SEL R79, R79, RZ, P0 ;  /* 0x000000ff4f4f7207 */ /* 0x000fe40000000000 */
[----:B------:R-:W-:Y:S01]  /*96f0*/  SEL R36, R36, RZ, P1 ;  /* 0x000000ff24247207 */ /* 0x000fe20000800000 */
[----:B------:R-:W-:Y:S01]  /*9700*/  UMOV UR36, UR59 ;  /* 0x0000003b00247c82 */ /* 0x000fe20008000000 */
[----:B------:R-:W-:Y:S07]  /*9710*/  BRA.U UP0, `(.L_x_130) ;  /* 0xffffffb900c47547 */ /* 0x000fee000b83ffff */
[----:B------:R-:W-:Y:S05]  /*9720*/  EXIT ;  /* 0x000000000000794d */ /* 0x000fea0003800000 */
.L_x_24:
[----:B---3--:R3:W4:Y:S02]  /*9730*/  SYNCS.PHASECHK.TRANS64.TRYWAIT P0, [R0+URZ+0xf0], R2 ;  /* 0x0000f002000075a7 */ /* 0x00872400080011ff */
[----:B----4-:R-:W-:Y:S05]  /*9740*/  @!P0 NANOSLEEP.SYNCS 0x989680 ;  /* 0x009896800000895d */ /* 0x010fea0003900000 */
[----:B------:R-:W4:Y:S02]  /*9750*/  @!P0 SYNCS.PHASECHK.TRANS64 P0, [R0+URZ+0xf0], R2 ;  /* 0x0000f002000085a7 */ /* 0x000f2400080010ff */
[----:B----4-:R-:W-:Y:S05]  /*9760*/  @!P0 BRA `(.L_x_24) ;  /* 0xfffffffc00f08947 */ /* 0x010fea000383ffff */
[----:B------:R-:W-:Y:S05]  /*9770*/  BRA `(.L_x_131) ;  /* 0xffffff80003c7947 */ /* 0x000fea000383ffff */
.L_x_27:
[----:B--2---:R-:W-:-:S07]  /*9780*/  MOV R0, UR33 ;  /* 0x0000002100007c02 */ /* 0x004fce0008000f00 */
.L_x_132:
[----:B--2---:R2:W3:Y:S02]  /*9790*/  SYNCS.PHASECHK.TRANS64.TRYWAIT P0, [R0+URZ+0x18], R3 ;  /* 0x00001803000075a7 */ /* 0x0044e400080011ff */
[----:B---3--:R-:W-:Y:S05]  /*97a0*/  @!P0 NANOSLEEP.SYNCS 0x989680 ;  /* 0x009896800000895d */ /* 0x008fea0003900000 */
[----:B------:R-:W3:Y:S02]  /*97b0*/  @!P0 SYNCS.PHASECHK.TRANS64 P0, [R0+URZ+0x18], R3 ;  /* 0x00001803000085a7 */ /* 0x000ee400080010ff */
[----:B---3--:R-:W-:Y:S05]  /*97c0*/  @!P0 BRA `(.L_x_132) ;  /* 0xfffffffc00f08947 */ /* 0x008fea000383ffff */
[----:B------:R-:W-:Y:S05]  /*97d0*/  BRA `(.L_x_26) ;  /* 0xffffff8000847947 */ /* 0x000fea000383ffff */
.L_x_34:
[----:B-1----:R-:W-:-:S07]  /*97e0*/  MOV R0, UR17 ;  /* 0x0000001100007c02 */ /* 0x002fce0008000f00 */
.L_x_133:
[----:B-1----:R1:W2:Y:S02]  /*97f0*/  SYNCS.PHASECHK.TRANS64.TRYWAIT P0, [R0+URZ+0x18], R3 ;  /* 0x00001803000075a7 */ /* 0x0022a400080011ff */
[----:B--2---:R-:W-:Y:S05]  /*9800*/  @!P0 NANOSLEEP.SYNCS 0x989680 ;  /* 0x009896800000895d */ /* 0x004fea0003900000 */
[----:B------:R-:W2:Y:S02]  /*9810*/  @!P0 SYNCS.PHASECHK.TRANS64 P0, [R0+URZ+0x18], R3 ;  /* 0x00001803000085a7 */ /* 0x000ea400080010ff */
[----:B--2---:R-:W-:Y:S05]  /*9820*/  @!P0 BRA `(.L_x_133) ;  /* 0xfffffffc00f08947 */ /* 0x004fea000383ffff */
[----:B------:R-:W-:Y:S05]  /*9830*/  BRA `(.L_x_33) ;  /* 0xffffff8400407947 */ /* 0x000fea000383ffff */
.L_x_39:
[----:B-1----:R1:W2:Y:S02]  /*9840*/  SYNCS.PHASECHK.TRANS64.TRYWAIT P0, [R3+URZ+0x80], R0 ;  /* 0x00008000030075a7 */ /* 0x0022a400080011ff */
[----:B--2---:R-:W-:Y:S05]  /*9850*/  @!P0 NANOSLEEP.SYNCS 0x989680 ;  /* 0x009896800000895d */ /* 0x004fea0003900000 */
[----:B------:R-:W2:Y:S02]  /*9860*/  @!P0 SYNCS.PHASECHK.TRANS64 P0, [R3+URZ+0x80], R0 ;  /* 0x00008000030085a7 */ /* 0x000ea400080010ff */
[----:B--2---:R-:W-:Y:S05]  /*9870*/  @!P0 BRA `(.L_x_39) ;  /* 0xfffffffc00f08947 */ /* 0x004fea000383ffff */
[----:B------:R-:W-:Y:S05]  /*9880*/  BRA `(.L_x_134) ;  /* 0xffffff8400e47947 */ /* 0x000fea000383ffff */
.L_x_43:
[----:B------:R-:W-:-:S07]  /*9890*/  MOV R0, UR4 ;  /* 0x0000000400007c02 */ /* 0x000fce0008000f00 */
.L_x_135:
[----:B-1----:R1:W2:Y:S02]  /*98a0*/  SYNCS.PHASECHK.TRANS64.TRYWAIT P0, [R0+URZ], R2 ;  /* 0x00000002000075a7 */ /* 0x0022a400080011ff */
[----:B--2---:R-:W-:Y:S05]  /*98b0*/  @!P0 NANOSLEEP.SYNCS 0x989680 ;  /* 0x009896800000895d */ /* 0x004fea0003900000 */
[----:B------:R-:W2:Y:S02]  /*98c0*/  @!P0 SYNCS.PHASECHK.TRANS64 P0, [R0+URZ], R2 ;  /* 0x00000002000085a7 */ /* 0x000ea400080010ff */
[----:B--2---:R-:W-:Y:S05]  /*98d0*/  @!P0 BRA `(.L_x_135) ;  /* 0xfffffffc00f08947 */ /* 0x004fea000383ffff */
[----:B------:R-:W-:Y:S05]  /*98e0*/  BRA `(.L_x_136) ;  /* 0xffffff8c00907947 */ /* 0x000fea000383ffff */
.L_x_44:
[----:B------:R-:W-:-:S07]  /*98f0*/  MOV R0, UR5 ;  /* 0x0000000500007c02 */ /* 0x000fce0008000f00 */
.L_x_137:
[----:B-1----:R1:W2:Y:S02]  /*9900*/  SYNCS.PHASECHK.TRANS64.TRYWAIT P0, [R0+URZ], R2 ;  /* 0x00000002000075a7 */ /* 0x0022a400080011ff */
[----:B--2---:R-:W-:Y:S05]  /*9910*/  @!P0 NANOSLEEP.SYNCS 0x989680 ;  /* 0x009896800000895d */ /* 0x004fea0003900000 */
[----:B------:R-:W2:Y:S02]  /*9920*/  @!P0 SYNCS.PHASECHK.TRANS64 P0, [R0+URZ], R2 ;  /* 0x00000002000085a7 */ /* 0x000ea400080010ff */
[----:B--2---:R-:W-:Y:S05]  /*9930*/  @!P0 BRA `(.L_x_137) ;  /* 0xfffffffc00f08947 */ /* 0x004fea000383ffff */
[----:B------:R-:W-:Y:S05]  /*9940*/  BRA `(.L_x_138) ;  /* 0xffffff8c009c7947 */ /* 0x000fea000383ffff */
.L_x_47:
[----:B--2---:R2:W3:Y:S02]  /*9950*/  SYNCS.PHASECHK.TRANS64.TRYWAIT P0, [R2+URZ+0xe0], R4 ;  /* 0x0000e004020075a7 */ /* 0x0044e400080011ff */
[----:B---3--:R-:W-:Y:S05]  /*9960*/  @!P0 NANOSLEEP.SYNCS 0x989680 ;  /* 0x009896800000895d */ /* 0x008fea0003900000 */
[----:B------:R-:W3:Y:S02]  /*9970*/  @!P0 SYNCS.PHASECHK.TRANS64 P0, [R2+URZ+0xe0], R4 ;  /* 0x0000e004020085a7 */ /* 0x000ee400080010ff */
[----:B---3--:R-:W-:Y:S05]  /*9980*/  @!P0 BRA `(.L_x_47) ;  /* 0xfffffffc00f08947 */ /* 0x008fea000383ffff */
[----:B------:R-:W-:Y:S05]  /*9990*/  BRA `(.L_x_139) ;  /* 0xffffff8c00f87947 */ /* 0x000fea000383ffff */
.L_x_48:
[----:B------:R-:W-:-:S07]  /*99a0*/  MOV R2, UR4 ;  /* 0x0000000400027c02 */ /* 0x000fce0008000f00 */
.L_x_140:
[----:B--2---:R2:W3:Y:S02]  /*99b0*/  SYNCS.PHASECHK.TRANS64.TRYWAIT P0, [R2+URZ+0x90], R5 ;  /* 0x00009005020075a7 */ /* 0x0044e400080011ff */
[----:B---3--:R-:W-:Y:S05]  /*99c0*/  @!P0 NANOSLEEP.SYNCS 0x989680 ;  /* 0x009896800000895d */ /* 0x008fea0003900000 */
[----:B------:R-:W3:Y:S02]  /*99d0*/  @!P0 SYNCS.PHASECHK.TRANS64 P0, [R2+URZ+0x90], R5 ;  /* 0x00009005020085a7 */ /* 0x000ee400080010ff */
[----:B---3--:R-:W-:Y:S05]  /*99e0*/  @!P0 BRA `(.L_x_140) ;  /* 0xfffffffc00f08947 */ /* 0x008fea000383ffff */
[----:B------:R-:W-:Y:S05]  /*99f0*/  BRA `(.L_x_141) ;  /* 0xffffff9000087947 */ /* 0x000fea000383ffff */
.L_x_49:
[----:B--2---:R2:W3:Y:S02]  /*9a00*/  SYNCS.PHASECHK.TRANS64.TRYWAIT P1, [R2+URZ+0x80], R4 ;  /* 0x00008004020075a7 */ /* 0x0044e400080211ff */
[----:B---3--:R-:W-:Y:S05]  /*9a10*/  @!P1 NANOSLEEP.SYNCS 0x989680 ;  /* 0x009896800000995d */ /* 0x008fea0003900000 */
[----:B------:R-:W3:Y:S02]  /*9a20*/  @!P1 SYNCS.PHASECHK.TRANS64 P1, [R2+URZ+0x80], R4 ;  /* 0x00008004020095a7 */ /* 0x000ee400080210ff */
[----:B---3--:R-:W-:Y:S05]  /*9a30*/  @!P1 BRA `(.L_x_49) ;  /* 0xfffffffc00f09947 */ /* 0x008fea000383ffff */
[----:B------:R-:W-:Y:S05]  /*9a40*/  BRA `(.L_x_142) ;  /* 0xffffff9000387947 */ /* 0x000fea000383ffff */
.L_x_52:
[----:B------:R-:W-:-:S07]  /*9a50*/  MOV R0, UR4 ;  /* 0x0000000400007c02 */ /* 0x000fce0008000f00 */
.L_x_143:
[----:B--2---:R2:W3:Y:S02]  /*9a60*/  SYNCS.PHASECHK.TRANS64.TRYWAIT P0, [R0+URZ+0x90], R2 ;  /* 0x00009002000075a7 */ /* 0x0044e400080011ff */
[----:B---3--:R-:W-:Y:S05]  /*9a70*/  @!P0 NANOSLEEP.SYNCS 0x989680 ;  /* 0x009896800000895d */ /* 0x008fea0003900000 */
[----:B------:R-:W3:Y:S02]  /*9a80*/  @!P0 SYNCS.PHASECHK.TRANS64 P0, [R0+URZ+0x90], R2 ;  /* 0x00009002000085a7 */ /* 0x000ee400080010ff */
[----:B---3--:R-:W-:Y:S05]  /*9a90*/  @!P0 BRA `(.L_x_143) ;  /* 0xfffffffc00f08947 */ /* 0x008fea000383ffff */
[----:B------:R-:W-:Y:S05]  /*9aa0*/  BRA `(.L_x_51) ;  /* 0xffffff90008c7947 */ /* 0x000fea000383ffff */
.L_x_59:
[----:B-1----:R1:W2:Y:S02]  /*9ab0*/  SYNCS.PHASECHK.TRANS64.TRYWAIT P1, [R0+URZ+0x80], R2 ;  /* 0x00008002000075a7 */ /* 0x0022a400080211ff */
[----:B--2---:R-:W-:Y:S05]  /*9ac0*/  @!P1 NANOSLEEP.SYNCS 0x989680 ;  /* 0x009896800000995d */ /* 0x004fea0003900000 */
[----:B------:R-:W2:Y:S02]  /*9ad0*/  @!P1 SYNCS.PHASECHK.TRANS64 P1, [R0+URZ+0x80], R2 ;  /* 0x00008002000095a7 */ /* 0x000ea400080210ff */
[----:B--2---:R-:W-:Y:S05]  /*9ae0*/  @!P1 BRA `(.L_x_59) ;  /* 0xfffffffc00f09947 */ /* 0x004fea000383ffff */
[----:B------:R-:W-:Y:S05]  /*9af0*/  BRA `(.L_x_144) ;  /* 0xffffff9800007947 */ /* 0x000fea000383ffff */
.L_x_60:
[----:B------:R-:W-:-:S07]  /*9b00*/  MOV R2, UR31 ;  /* 0x0000001f00027c02 */ /* 0x000fce0008000f00 */
.L_x_145:
[----:B-1----:R1:W2:Y:S02]  /*9b10*/  SYNCS.PHASECHK.TRANS64.TRYWAIT P0, [R2+URZ+0xc0], R0 ;  /* 0x0000c000020075a7 */ /* 0x0022a400080011ff */
[----:B--2---:R-:W-:Y:S05]  /*9b20*/  @!P0 NANOSLEEP.SYNCS 0x989680 ;  /* 0x009896800000895d */ /* 0x004fea0003900000 */
[----:B------:R-:W2:Y:S02]  /*9b30*/  @!P0 SYNCS.PHASECHK.TRANS64 P0, [R2+URZ+0xc0], R0 ;  /* 0x0000c000020085a7 */ /* 0x000ea400080010ff */
[----:B--2---:R-:W-:Y:S05]  /*9b40*/  @!P0 BRA `(.L_x_145) ;  /* 0xfffffffc00f08947 */ /* 0x004fea000383ffff */
[----:B------:R-:W-:Y:S05]  /*9b50*/  BRA `(.L_x_146) ;  /* 0xffffff9800507947 */ /* 0x000fea000383ffff */
.L_x_63:
[----:B------:R-:W-:Y:S07]  /*9b60*/  MOV R0, UR5 ;  /* 0x0000000500007c02 */ /* 0x000fee0008000f00 */
.L_x_147:
[----:B-1----:R1:W2:Y:S02]  /*9b70*/  SYNCS.PHASECHK.TRANS64.TRYWAIT P0, [R0+URZ], R2 ;  /* 0x00000002000075a7 */ /* 0x0022a400080011ff */
[----:B--2---:R-:W-:Y:S05]  /*9b80*/  @!P0 NANOSLEEP.SYNCS 0x989680 ;  /* 0x009896800000895d */ /* 0x004fea0003900000 */
[----:B------:R-:W2:Y:S02]  /*9b90*/  @!P0 SYNCS.PHASECHK.TRANS64 P0, [R0+URZ], R2 ;  /* 0x00000002000085a7 */ /* 0x000ea400080010ff */
[----:B--2---:R-:W-:Y:S05]  /*9ba0*/  @!P0 BRA `(.L_x_147) ;  /* 0xfffffffc00f08947 */ /* 0x004fea000383ffff */
[----:B------:R-:W-:Y:S05]  /*9bb0*/  BRA `(.L_x_62) ;  /* 0xffffff98006c7947 */ /* 0x000fea000383ffff */
.L_x_66:
[----:B------:R-:W-:-:S07]  /*9bc0*/  MOV R0, UR4 ;  /* 0x0000000400007c02 */ /* 0x000fce0008000f00 */
.L_x_148:
[----:B--2---:R2:W4:Y:S02]  /*9bd0*/  SYNCS.PHASECHK.TRANS64.TRYWAIT P0, [R0+URZ], R2 ;  /* 0x00000002000075a7 */ /* 0x00452400080011ff */
[----:B----4-:R-:W-:Y:S05]  /*9be0*/  @!P0 NANOSLEEP.SYNCS 0x989680 ;  /* 0x009896800000895d */ /* 0x010fea0003900000 */
[----:B------:R-:W4:Y:S02]  /*9bf0*/  @!P0 SYNCS.PHASECHK.TRANS64 P0, [R0+URZ], R2 ;  /* 0x00000002000085a7 */ /* 0x000f2400080010ff */
[----:B----4-:R-:W-:Y:S05]  /*9c00*/  @!P0 BRA `(.L_x_148) ;  /* 0xfffffffc00f08947 */ /* 0x010fea000383ffff */
[----:B------:R-:W-:Y:S05]  /*9c10*/  BRA `(.L_x_149) ;  /* 0xffffff9c00487947 */ /* 0x000fea000383ffff */
.L_x_67:
[----:B------:R-:W-:-:S07]  /*9c20*/  MOV R0, UR5 ;  /* 0x0000000500007c02 */ /* 0x000fce0008000f00 */
.L_x_150:
[----:B-1----:R1:W2:Y:S02]  /*9c30*/  SYNCS.PHASECHK.TRANS64.TRYWAIT P0, [R0+URZ], R3 ;  /* 0x00000003000075a7 */ /* 0x0022a400080011ff */
[----:B--2---:R-:W-:Y:S05]  /*9c40*/  @!P0 NANOSLEEP.SYNCS 0x989680 ;  /* 0x009896800000895d */ /* 0x004fea0003900000 */
[----:B------:R-:W2:Y:S02]  /*9c50*/  @!P0 SYNCS.PHASECHK.TRANS64 P0, [R0+URZ], R3 ;  /* 0x00000003000085a7 */ /* 0x000ea400080010ff */
[----:B--2---:R-:W-:Y:S05]  /*9c60*/  @!P0 BRA `(.L_x_150) ;  /* 0xfffffffc00f08947 */ /* 0x004fea000383ffff */
[----:B------:R-:W-:Y:S05]  /*9c70*/  BRA `(.L_x_151) ;  /* 0xffffff9c00547947 */ /* 0x000fea000383ffff */
.L_x_68:
[----:B------:R-:W-:-:S07]  /*9c80*/  MOV R0, UR5 ;  /* 0x0000000500007c02 */ /* 0x000fce0008000f00 */
.L_x_152:
[----:B-1----:R1:W2:Y:S02]  /*9c90*/  SYNCS.PHASECHK.TRANS64.TRYWAIT P0, [R0+URZ], R3 ;  /* 0x00000003000075a7 */ /* 0x0022a400080011ff */
[----:B--2---:R-:W-:Y:S05]  /*9ca0*/  @!P0 NANOSLEEP.SYNCS 0x989680 ;  /* 0x009896800000895d */ /* 0x004fea0003900000 */
[----:B------:R-:W2:Y:S02]  /*9cb0*/  @!P0 SYNCS.PHASECHK.TRANS64 P0, [R0+URZ], R3 ;  /* 0x00000003000085a7 */ /* 0x000ea400080010ff */
[----:B--2---:R-:W-:Y:S05]  /*9cc0*/  @!P0 BRA `(.L_x_152) ;  /* 0xfffffffc00f08947 */ /* 0x004fea000383ffff */
[----:B------:R-:W-:Y:S05]  /*9cd0*/  BRA `(.L_x_153) ;  /* 0xffffff9c00607947 */ /* 0x000fea000383ffff */
.L_x_69:
[----:B-1----:R-:W-:-:S07]  /*9ce0*/  MOV R0, UR4 ;  /* 0x0000000400007c02 */ /* 0x002fce0008000f00 */
.L_x_154:
[----:B-1----:R1:W2:Y:S02]  /*9cf0*/  SYNCS.PHASECHK.TRANS64.TRYWAIT P0, [R0+URZ], R2 ;  /* 0x00000002000075a7 */ /* 0x0022a400080011ff */
[----:B--2---:R-:W-:Y:S05]  /*9d00*/  @!P0 NANOSLEEP.SYNCS 0x989680 ;  /* 0x009896800000895d */ /* 0x004fea0003900000 */
[----:B------:R-:W2:Y:S02]  /*9d10*/  @!P0 SYNCS.PHASECHK.TRANS64 P0, [R0+URZ], R2 ;  /* 0x00000002000085a7 */ /* 0x000ea400080010ff */
[----:B--2---:R-:W-:Y:S05]  /*9d20*/  @!P0 BRA `(.L_x_154) ;  /* 0xfffffffc00f08947 */ /* 0x004fea000383ffff */
[----:B------:R-:W-:Y:S05]  /*9d30*/  BRA `(.L_x_155) ;  /* 0xffffff9c006c7947 */ /* 0x000fea000383ffff */
.L_x_74:
[----:B--2---:R2:W3:Y:S02]  /*9d40*/  SYNCS.PHASECHK.TRANS64.TRYWAIT P0, [R8+URZ+0x80], R0 ;  /* 0x00008000080075a7 */ /* 0x0044e400080011ff */
[----:B---3--:R-:W-:Y:S05]  /*9d50*/  @!P0 NANOSLEEP.SYNCS 0x989680 ;  /* 0x009896800000895d */ /* 0x008fea0003900000 */
[----:B------:R-:W3:Y:S02]  /*9d60*/  @!P0 SYNCS.PHASECHK.TRANS64 P0, [R8+URZ+0x80], R0 ;  /* 0x00008000080085a7 */ /* 0x000ee400080010ff */
[----:B---3--:R-:W-:Y:S05]  /*9d70*/  @!P0 BRA `(.L_x_74) ;  /* 0xfffffffc00f08947 */ /* 0x008fea000383ffff */
[----:B------:R-:W-:Y:S05]  /*9d80*/  BRA `(.L_x_156) ;  /* 0xffffffa000a07947 */ /* 0x000fea000383ffff */
.L_x_77:
[----:B--2---:R-:W-:Y:S07]  /*9d90*/  MOV R0, UR21 ;  /* 0x0000001500007c02 */ /* 0x004fee0008000f00 */
.L_x_157:
[----:B--2---:R2:W3:Y:S02]  /*9da0*/  SYNCS.PHASECHK.TRANS64.TRYWAIT P1, [R0+URZ+0x78], R2 ;  /* 0x00007802000075a7 */ /* 0x0044e400080211ff */
[----:B---3--:R-:W-:Y:S05]  /*9db0*/  @!P1 NANOSLEEP.SYNCS 0x989680 ;  /* 0x009896800000995d */ /* 0x008fea0003900000 */
[----:B------:R-:W3:Y:S02]  /*9dc0*/  @!P1 SYNCS.PHASECHK.TRANS64 P1, [R0+URZ+0x78], R2 ;  /* 0x00007802000095a7 */ /* 0x000ee400080210ff */
[----:B---3--:R-:W-:Y:S05]  /*9dd0*/  @!P1 BRA `(.L_x_157) ;  /* 0xfffffffc00f09947 */ /* 0x008fea000383ffff */
[----:B------:R-:W-:Y:S05]  /*9de0*/  BRA `(.L_x_76) ;  /* 0xffffffa8001c7947 */ /* 0x000fea000383ffff */
.L_x_80:
[----:B--2---:R-:W-:Y:S07]  /*9df0*/  MOV R0, UR21 ;  /* 0x0000001500007c02 */ /* 0x004fee0008000f00 */
.L_x_158:
[----:B--2---:R2:W3:Y:S02]  /*9e00*/  SYNCS.PHASECHK.TRANS64.TRYWAIT P0, [R0+URZ+0x50], R4 ;  /* 0x00005004000075a7 */ /* 0x0044e400080011ff */
[----:B---3--:R-:W-:Y:S05]  /*9e10*/  @!P0 NANOSLEEP.SYNCS 0x989680 ;  /* 0x009896800000895d */ /* 0x008fea0003900000 */
[----:B------:R-:W3:Y:S02]  /*9e20*/  @!P0 SYNCS.PHASECHK.TRANS64 P0, [R0+URZ+0x50], R4 ;  /* 0x00005004000085a7 */ /* 0x000ee400080010ff */
[----:B---3--:R-:W-:Y:S05]  /*9e30*/  @!P0 BRA `(.L_x_158) ;  /* 0xfffffffc00f08947 */ /* 0x008fea000383ffff */
[----:B------:R-:W-:Y:S05]  /*9e40*/  BRA `(.L_x_159) ;  /* 0xffffffa800747947 */ /* 0x000fea000383ffff */
.L_x_81:
[----:B------:R-:W-:Y:S07]  /*9e50*/  MOV R0, UR21 ;  /* 0x0000001500007c02 */ /* 0x000fee0008000f00 */
.L_x_160:
[----:B--2---:R2:W3:Y:S02]  /*9e60*/  SYNCS.PHASECHK.TRANS64.TRYWAIT P0, [R0+URZ+0x58], R4 ;  /* 0x00005804000075a7 */ /* 0x0044e400080011ff */
[----:B---3--:R-:W-:Y:S05]  /*9e70*/  @!P0 NANOSLEEP.SYNCS 0x989680 ;  /* 0x009896800000895d */ /* 0x008fea0003900000 */
[----:B------:R-:W3:Y:S02]  /*9e80*/  @!P0 SYNCS.PHASECHK.TRANS64 P0, [R0+URZ+0x58], R4 ;  /* 0x00005804000085a7 */ /* 0x000ee400080010ff */
[----:B---3--:R-:W-:Y:S05]  /*9e90*/  @!P0 BRA `(.L_x_160) ;  /* 0xfffffffc00f08947 */ /* 0x008fea000383ffff */
[----:B------:R-:W-:Y:S05]  /*9ea0*/  BRA `(.L_x_161) ;  /* 0xffffffa800b07947 */ /* 0x000fea000383ffff */
.L_x_82:
[----:B------:R-:W-:Y:S07]  /*9eb0*/  MOV R0, UR21 ;  /* 0x0000001500007c02 */ /* 0x000fee0008000f00 */
.L_x_162:
[----:B--2---:R2:W3:Y:S02]  /*9ec0*/  SYNCS.PHASECHK.TRANS64.TRYWAIT P0, [R0+URZ+0x60], R4 ;  /* 0x00006004000075a7 */ /* 0x0044e400080011ff */
[----:B---3--:R-:W-:Y:S05]  /*9ed0*/  @!P0 NANOSLEEP.SYNCS 0x989680 ;  /* 0x009896800000895d */ /* 0x008fea0003900000 */
[----:B------:R-:W3:Y:S02]  /*9ee0*/  @!P0 SYNCS.PHASECHK.TRANS64 P0, [R0+URZ+0x60], R4 ;  /* 0x00006004000085a7 */ /* 0x000ee400080010ff */
[----:B---3--:R-:W-:Y:S05]  /*9ef0*/  @!P0 BRA `(.L_x_162) ;  /* 0xfffffffc00f08947 */ /* 0x008fea000383ffff */
[----:B------:R-:W-:Y:S05]  /*9f00*/  BRA `(.L_x_163) ;  /* 0xffffffa800f87947 */ /* 0x000fea000383ffff */
.L_x_83:
[----:B------:R-:W-:Y:S07]  /*9f10*/  MOV R0, UR21 ;  /* 0x0000001500007c02 */ /* 0x000fee0008000f00 */
.L_x_164:
[----:B--2---:R2:W3:Y:S02]  /*9f20*/  SYNCS.PHASECHK.TRANS64.TRYWAIT P0, [R0+URZ+0x68], R4 ;  /* 0x00006804000075a7 */ /* 0x0044e400080011ff */
[----:B---3--:R-:W-:Y:S05]  /*9f30*/  @!P0 NANOSLEEP.SYNCS 0x989680 ;  /* 0x009896800000895d */ /* 0x008fea0003900000 */
[----:B------:R-:W3:Y:S02]  /*9f40*/  @!P0 SYNCS.PHASECHK.TRANS64 P0, [R0+URZ+0x68], R4 ;  /* 0x00006804000085a7 */ /* 0x000ee400080010ff */
[----:B---3--:R-:W-:Y:S05]  /*9f50*/  @!P0 BRA `(.L_x_164) ;  /* 0xfffffffc00f08947 */ /* 0x008fea000383ffff */
[----:B------:R-:W-:Y:S05]  /*9f60*/  BRA `(.L_x_165) ;  /* 0xffffffac00447947 */ /* 0x000fea000383ffff */
.L_x_85:
[----:B------:R-:W-:-:S07]  /*9f70*/  MOV R0, UR21 ;  /* 0x0000001500007c02 */ /* 0x000fce0008000f00 */
.L_x_166:
[----:B---3--:R3:W4:Y:S02]  /*9f80*/  SYNCS.PHASECHK.TRANS64.TRYWAIT P0, [R0+URZ+0x50], R2 ;  /* 0x00005002000075a7 */ /* 0x00872400080011ff */
[----:B----4-:R-:W-:Y:S05]  /*9f90*/  @!P0 NANOSLEEP.SYNCS 0x989680 ;  /* 0x009896800000895d */ /* 0x010fea0003900000 */
[----:B------:R-:W4:Y:S02]  /*9fa0*/  @!P0 SYNCS.PHASECHK.TRANS64 P0, [R0+URZ+0x50], R2 ;  /* 0x00005002000085a7 */ /* 0x000f2400080010ff */
[----:B----4-:R-:W-:Y:S05]  /*9fb0*/  @!P0 BRA `(.L_x_166) ;  /* 0xfffffffc00f08947 */ /* 0x010fea000383ffff */
[----:B------:R-:W-:Y:S05]  /*9fc0*/  BRA `(.L_x_167) ;  /* 0xffffffac00bc7947 */ /* 0x000fea000383ffff */
.L_x_86:
[----:B---3--:R-:W-:-:S07]  /*9fd0*/  MOV R0, UR21 ;  /* 0x0000001500007c02 */ /* 0x008fce0008000f00 */
.L_x_168:
[----:B---3--:R3:W4:Y:S02]  /*9fe0*/  SYNCS.PHASECHK.TRANS64.TRYWAIT P0, [R0+URZ+0x58], R2 ;  /* 0x00005802000075a7 */ /* 0x00872400080011ff */
[----:B----4-:R-:W-:Y:S05]  /*9ff0*/  @!P0 NANOSLEEP.SYNCS 0x989680 ;  /* 0x009896800000895d */ /* 0x010fea0003900000 */
[----:B------:R-:W4:Y:S02]  /*a000*/  @!P0 SYNCS.PHASECHK.TRANS64 P0, [R0+URZ+0x58], R2 ;  /* 0x00005802000085a7 */ /* 0x000f2400080010ff */
[----:B----4-:R-:W-:Y:S05]  /*a010*/  @!P0 BRA `(.L_x_168) ;  /* 0xfffffffc00f08947 */ /* 0x010fea000383ffff */
[----:B------:R-:W-:Y:S05]  /*a020*/  BRA `(.L_x_169) ;  /* 0xffffffac00ac7947 */ /* 0x000fea000383ffff */
.L_x_87:
[----:B---3--:R-:W-:-:S07]  /*a030*/  MOV R0, UR21 ;  /* 0x0000001500007c02 */ /* 0x008fce0008000f00 */
.L_x_170:
[----:B---3--:R3:W4:Y:S02]  /*a040*/  SYNCS.PHASECHK.TRANS64.TRYWAIT P0, [R0+URZ+0x60], R2 ;  /* 0x00006002000075a7 */ /* 0x00872400080011ff */
[----:B----4-:R-:W-:Y:S05]  /*a050*/  @!P0 NANOSLEEP.SYNCS 0x989680 ;  /* 0x009896800000895d */ /* 0x010fea0003900000 */
[----:B------:R-:W4:Y:S02]  /*a060*/  @!P0 SYNCS.PHASECHK.TRANS64 P0, [R0+URZ+0x60], R2 ;  /* 0x00006002000085a7 */ /* 0x000f2400080010ff */
[----:B----4-:R-:W-:Y:S05]  /*a070*/  @!P0 BRA `(.L_x_170) ;  /* 0xfffffffc00f08947 */ /* 0x010fea000383ffff */
[----:B------:R-:W-:Y:S05]  /*a080*/  BRA `(.L_x_171) ;  /* 0xffffffac009c7947 */ /* 0x000fea000383ffff */
.L_x_89:
[----:B-1----:R1:W2:Y:S02]  /*a090*/  SYNCS.PHASECHK.TRANS64.TRYWAIT P0, [R3+URZ+0x80], R0 ;  /* 0x00008000030075a7 */ /* 0x0022a400080011ff */
[----:B--2---:R-:W-:Y:S05]  /*a0a0*/  @!P0 NANOSLEEP.SYNCS 0x989680 ;  /* 0x009896800000895d */ /* 0x004fea0003900000 */
[----:B------:R-:W2:Y:S02]  /*a0b0*/  @!P0 SYNCS.PHASECHK.TRANS64 P0, [R3+URZ+0x80], R0 ;  /* 0x00008000030085a7 */ /* 0x000ea400080010ff */
[----:B--2---:R-:W-:Y:S05]  /*a0c0*/  @!P0 BRA `(.L_x_89) ;  /* 0xfffffffc00f08947 */ /* 0x004fea000383ffff */
[----:B------:R-:W-:Y:S05]  /*a0d0*/  BRA `(.L_x_172) ;  /* 0xffffffb000687947 */ /* 0x000fea000383ffff */
.L_x_100:
[----:B-1----:R1:W2:Y:S02]  /*a0e0*/  SYNCS.PHASECHK.TRANS64.TRYWAIT P1, [R2+URZ+0x30], R0 ;  /* 0x00003000020075a7 */ /* 0x0022a400080211ff */
[----:B--2---:R-:W-:Y:S05]  /*a0f0*/  @!P1 NANOSLEEP.SYNCS 0x989680 ;  /* 0x009896800000995d */ /* 0x004fea0003900000 */
[----:B------:R-:W2:Y:S02]  /*a100*/  @!P1 SYNCS.PHASECHK.TRANS64 P1, [R2+URZ+0x30], R0 ;  /* 0x00003000020095a7 */ /* 0x000ea400080210ff */
[----:B--2---:R-:W-:Y:S05]  /*a110*/  @!P1 BRA `(.L_x_100) ;  /* 0xfffffffc00f09947 */ /* 0x004fea000383ffff */
[----:B------:R-:W-:Y:S05]  /*a120*/  BRA `(.L_x_99) ;  /* 0xffffffbc00dc7947 */ /* 0x000fea000383ffff */
.L_x_102:
[----:B-1----:R1:W2:Y:S02]  /*a130*/  SYNCS.PHASECHK.TRANS64.TRYWAIT P0, [R52+URZ+0xa0], R3 ;  /* 0x0000a003340075a7 */ /* 0x0022a400080011ff */
[----:B--2---:R-:W-:Y:S05]  /*a140*/  @!P0 NANOSLEEP.SYNCS 0x989680 ;  /* 0x009896800000895d */ /* 0x004fea0003900000 */
[----:B------:R-:W2:Y:S02]  /*a150*/  @!P0 SYNCS.PHASECHK.TRANS64 P0, [R52+URZ+0xa0], R3 ;  /* 0x0000a003340085a7 */ /* 0x000ea400080010ff */
[----:B--2---:R-:W-:Y:S05]  /*a160*/  @!P0 BRA `(.L_x_102) ;  /* 0xfffffffc00f08947 */ /* 0x004fea000383ffff */
[----:B------:R-:W-:Y:S05]  /*a170*/  BRA `(.L_x_101) ;  /* 0xffffffc000307947 */ /* 0x000fea000383ffff */
.L_x_110:
[----:B--2---:R2:W3:Y:S02]  /*a180*/  SYNCS.PHASECHK.TRANS64.TRYWAIT P0, [R0+URZ+0x30], R2 ;  /* 0x00003002000075a7 */ /* 0x0044e400080011ff */
[----:B---3--:R-:W-:Y:S05]  /*a190*/  @!P0 NANOSLEEP.SYNCS 0x989680 ;  /* 0x009896800000895d */ /* 0x008fea0003900000 */
[----:B------:R-:W3:Y:S02]  /*a1a0*/  @!P0 SYNCS.PHASECHK.TRANS64 P0, [R0+URZ+0x30], R2 ;  /* 0x00003002000085a7 */ /* 0x000ee400080010ff */
[----:B---3--:R-:W-:Y:S05]  /*a1b0*/  @!P0 BRA `(.L_x_110) ;  /* 0xfffffffc00f08947 */ /* 0x008fea000383ffff */
[----:B------:R-:W-:Y:S05]  /*a1c0*/  BRA `(.L_x_109) ;  /* 0xffffffcc00247947 */ /* 0x000fea000383ffff */
.L_x_118:
[----:B--2---:R2:W3:Y:S02]  /*a1d0*/  SYNCS.PHASECHK.TRANS64.TRYWAIT P0, [R0+URZ+0x30], R4 ;  /* 0x00003004000075a7 */ /* 0x0044e400080011ff */
[----:B---3--:R-:W-:Y:S05]  /*a1e0*/  @!P0 NANOSLEEP.SYNCS 0x989680 ;  /* 0x009896800000895d */ /* 0x008fea0003900000 */
[----:B------:R-:W3:Y:S02]  /*a1f0*/  @!P0 SYNCS.PHASECHK.TRANS64 P0, [R0+URZ+0x30], R4 ;  /* 0x00003004000085a7 */ /* 0x000ee400080010ff */
[----:B---3--:R-:W-:Y:S05]  /*a200*/  @!P0 BRA `(.L_x_118) ;  /* 0xfffffffc00f08947 */ /* 0x008fea000383ffff */
[----:B------:R-:W-:Y:S05]  /*a210*/  BRA `(.L_x_117) ;  /* 0xffffffd800607947 */ /* 0x000fea000383ffff */
.L_x_126:
[----:B--2---:R2:W3:Y:S02]  /*a220*/  SYNCS.PHASECHK.TRANS64.TRYWAIT P0, [R0+URZ+0x30], R2 ;  /* 0x00003002000075a7 */ /* 0x0044e400080011ff */
[----:B---3--:R-:W-:Y:S05]  /*a230*/  @!P0 NANOSLEEP.SYNCS 0x989680 ;  /* 0x009896800000895d */ /* 0x008fea0003900000 */
[----:B------:R-:W3:Y:S02]  /*a240*/  @!P0 SYNCS.PHASECHK.TRANS64 P0, [R0+URZ+0x30], R2 ;  /* 0x00003002000085a7 */ /* 0x000ee400080010ff */
[----:B---3--:R-:W-:Y:S05]  /*a250*/  @!P0 BRA `(.L_x_126) ;  /* 0xfffffffc00f08947 */ /* 0x008fea000383ffff */
[----:B------:R-:W-:Y:S05]  /*a260*/  BRA `(.L_x_125) ;  /* 0xffffffe400ac7947 */ /* 0x000fea000383ffff */
        .weak           $__internal_0_$__cuda_sm10x_tcgen05_guardrail_trap_col_being_dealloced_not_returned_by_alloc
        .type           $__internal_0_$__cuda_sm10x_tcgen05_guardrail_trap_col_being_dealloced_not_returned_by_alloc,@function
        .size           $__internal_0_$__cuda_sm10x_tcgen05_guardrail_trap_col_being_dealloced_not_returned_by_alloc,($__internal_1_$__cuda_sm10x_tcgen05_guardrail_trap_phase_invalid_during_alloc - $__internal_0_$__cuda_sm10x_tcgen05_guardrail_trap_col_being_dealloced_not_returned_by_alloc)
$__internal_0_$__cuda_sm10x_tcgen05_guardrail_trap_col_being_dealloced_not_returned_by_alloc:
[----:B------:R-:W-:Y:S05]  /*a270*/  BPT.TRAP 0x1 ;  /* 0x000000040000795c */ /* 0x000fea0000300000 */
[----:B------:R-:W-:-:S04]  /*a280*/  HFMA2 R3, -RZ, RZ, 0, 0 ;  /* 0x00000000ff037431 */ /* 0x000fc800000001ff */
[----:B------:R-:W-:Y:S05]  /*a290*/  RET.REL.NODEC R2 `(_ZN7cutlass13device_kernelINS_4gemm6kernel13GemmUniversalIN4cute5tupleIJiiiiEEENS1_10collective13CollectiveMmaINS1_35MainloopSm100TmaUmmaWarpSpecializedILi3ELi2ELi4ENS5_IJNS4_1CILi2EEENSA_ILi1EEESC_EEEEENS5_IJNSA_ILi64EEENSA_ILi256EEENSA_ILi128EEEEEEaNS5_IJlSC_lEEEaSJ_NS4_8TiledMMAINS4_8MMA_AtomIJNS4_15SM100_MMA_S8_SSIaaiLi64ELi256ELNS4_4UMMA5MajorE0ELSO_0ELNSN_8SaturateE0EEEEEENS4_6LayoutINS5_IJSC_SC_SC_EEENS5_IJNSA_ILi0EEESU_SU_EEEEENS5_IJNS4_10UnderscoreESX_SX_EEEEENS4_13SM90_TMA_LOADENS4_14ComposedLayoutINS4_7SwizzleILi3ELi4ELi3EEENS4_18smem_ptr_flag_bitsILi8EEENSS_INS5_IJNSA_ILi8EEESH_EEENS5_IJSH_SC_EEEEEEEvNS4_8identityENS4_23SM90_TMA_LOAD_MULTICASTES1A_vS1B_EENS_8epilogue10collective18CollectiveEpilogueINS1E_23Sm100TmaWarpSpecializedILi4ELi2ELi32ELb0ELb0EEEJSI_NS5_IJNSS_ISF_SC_EES1J_EEEaSJ_aSJ_NS1E_6fusion15FusionCallbacksIS1I_NS1L_17LinearCombinationIaiaiLNS_15FloatRoundStyleE2EEESI_S1K_JEEENS4_5SM1004TMEM4LOAD26SM100_TMEM_LOAD_16dp32b32xES10_NS11_INS12_ILi2ELi4ELi3EEES15_NSS_INS5_IJS16_SF_EEENS5_IJSF_SC_EEEEEEENS4_39AutoVectorizingCopyWithAssumedAlignmentILi128EEENS4_14SM90_TMA_STOREES1Z_S21_S21_EEEvvEEEEvNT_6ParamsE) ;  /* 0xffffff5c02587950 */ /* 0x000fea0003c3ffff */
        .weak           $__internal_1_$__cuda_sm10x_tcgen05_guardrail_trap_phase_invalid_during_alloc
        .type           $__internal_1_$__cuda_sm10x_tcgen05_guardrail_trap_phase_invalid_during_alloc,@function
        .size           $__internal_1_$__cuda_sm10x_tcgen05_guardrail_trap_phase_invalid_during_alloc,($__internal_2_$__cuda_sm10x_tcgen05_guardrail_trap_unallocated_columns_being_dealloced - $__internal_1_$__cuda_sm10x_tcgen05_guardrail_trap_phase_invalid_during_alloc)
$__internal_1_$__cuda_sm10x_tcgen05_guardrail_trap_phase_invalid_during_alloc:
[----:B------:R-:W-:Y:S05]  /*a2a0*/  BPT.TRAP 0x1 ;  /* 0x000000040000795c */ /* 0x000fea0000300000 */
[----:B------:R-:W-:-:S04]  /*a2b0*/  MOV R5, 0x0 ;  /* 0x0000000000057802 */ /* 0x000fc80000000f00 */
[----:B------:R-:W-:Y:S05]  /*a2c0*/  RET.REL.NODEC R4 `(_ZN7cutlass13device_kernelINS_4gemm6kernel13GemmUniversalIN4cute5tupleIJiiiiEEENS1_10collective13CollectiveMmaINS1_35MainloopSm100TmaUmmaWarpSpecializedILi3ELi2ELi4ENS5_IJNS4_1CILi2EEENSA_ILi1EEESC_EEEEENS5_IJNSA_ILi64EEENSA_ILi256EEENSA_ILi128EEEEEEaNS5_IJlSC_lEEEaSJ_NS4_8TiledMMAINS4_8MMA_AtomIJNS4_15SM100_MMA_S8_SSIaaiLi64ELi256ELNS4_4UMMA5MajorE0ELSO_0ELNSN_8SaturateE0EEEEEENS4_6LayoutINS5_IJSC_SC_SC_EEENS5_IJNSA_ILi0EEESU_SU_EEEEENS5_IJNS4_10UnderscoreESX_SX_EEEEENS4_13SM90_TMA_LOADENS4_14ComposedLayoutINS4_7SwizzleILi3ELi4ELi3EEENS4_18smem_ptr_flag_bitsILi8EEENSS_INS5_IJNSA_ILi8EEESH_EEENS5_IJSH_SC_EEEEEEEvNS4_8identityENS4_23SM90_TMA_LOAD_MULTICASTES1A_vS1B_EENS_8epilogue10collective18CollectiveEpilogueINS1E_23Sm100TmaWarpSpecializedILi4ELi2ELi32ELb0ELb0EEEJSI_NS5_IJNSS_ISF_SC_EES1J_EEEaSJ_aSJ_NS1E_6fusion15FusionCallbacksIS1I_NS1L_17LinearCombinationIaiaiLNS_15FloatRoundStyleE2EEESI_S1K_JEEENS4_5SM1004TMEM4LOAD26SM100_TMEM_LOAD_16dp32b32xES10_NS11_INS12_ILi2ELi4ELi3EEES15_NSS_INS5_IJS16_SF_EEENS5_IJSF_SC_EEEEEEENS4_39AutoVectorizingCopyWithAssumedAlignmentILi128EEENS4_14SM90_TMA_STOREES1Z_S21_S21_EEEvvEEEEvNT_6ParamsE) ;  /* 0xffffff5c044c7950 */ /* 0x000fea0003c3ffff */
        .weak           $__internal_2_$__cuda_sm10x_tcgen05_guardrail_trap_unallocated_columns_being_dealloced
        .type           $__internal_2_$__cuda_sm10x_tcgen05_guardrail_trap_unallocated_columns_being_dealloced,@function
        .size           $__internal_2_$__cuda_sm10x_tcgen05_guardrail_trap_unallocated_columns_being_dealloced,(.L_x_174 - $__internal_2_$__cuda_sm10x_tcgen05_guardrail_trap_unallocated_columns_being_dealloced)
$__internal_2_$__cuda_sm10x_tcgen05_guardrail_trap_unallocated_columns_being_dealloced:
[----:B------:R-:W-:Y:S05]  /*a2d0*/  BPT.TRAP 0x1 ;  /* 0x000000040000795c */ /* 0x000fea0000300000 */
[----:B------:R-:W-:-:S04]  /*a2e0*/  HFMA2 R3, -RZ, RZ, 0, 0 ;  /* 0x00000000ff037431 */ /* 0x000fc800000001ff */
[----:B------:R-:W-:Y:S05]  /*a2f0*/  RET.REL.NODEC R2 `(_ZN7cutlass13device_kernelINS_4gemm6kernel13GemmUniversalIN4cute5tupleIJiiiiEEENS1_10collective13CollectiveMmaINS1_35MainloopSm100TmaUmmaWarpSpecializedILi3ELi2ELi4ENS5_IJNS4_1CILi2EEENSA_ILi1EEESC_EEEEENS5_IJNSA_ILi64EEENSA_ILi256EEENSA_ILi128EEEEEEaNS5_IJlSC_lEEEaSJ_NS4_8TiledMMAINS4_8MMA_AtomIJNS4_15SM100_MMA_S8_SSIaaiLi64ELi256ELNS4_4UMMA5MajorE0ELSO_0ELNSN_8SaturateE0EEEEEENS4_6LayoutINS5_IJSC_SC_SC_EEENS5_IJNSA_ILi0EEESU_SU_EEEEENS5_IJNS4_10UnderscoreESX_SX_EEEEENS4_13SM90_TMA_LOADENS4_14ComposedLayoutINS4_7SwizzleILi3ELi4ELi3EEENS4_18smem_ptr_flag_bitsILi8EEENSS_INS5_IJNSA_ILi8EEESH_EEENS5_IJSH_SC_EEEEEEEvNS4_8identityENS4_23SM90_TMA_LOAD_MULTICASTES1A_vS1B_EENS_8epilogue10collective18CollectiveEpilogueINS1E_23Sm100TmaWarpSpecializedILi4ELi2ELi32ELb0ELb0EEEJSI_NS5_IJNSS_ISF_SC_EES1J_EEEaSJ_aSJ_NS1E_6fusion15FusionCallbacksIS1I_NS1L_17LinearCombinationIaiaiLNS_15FloatRoundStyleE2EEESI_S1K_JEEENS4_5SM1004TMEM4LOAD26SM100_TMEM_LOAD_16dp32b32xES10_NS11_INS12_ILi2ELi4ELi3EEES15_NSS_INS5_IJS16_SF_EEENS5_IJSF_SC_EEEEEEENS4_39AutoVectorizingCopyWithAssumedAlignmentILi128EEENS4_14SM90_TMA_STOREES1Z_S21_S21_EEEvvEEEEvNT_6ParamsE) ;  /* 0xffffff5c02407950 */ /* 0x000fea0003c3ffff */
.L_x_173:
[----:B------:R-:W-:-:S00]  /*a300*/  BRA `(.L_x_173) ;  /* 0xfffffffc00fc7947 */ /* 0x000fc0000383ffff */
[----:B------:R-:W-:-:S00]  /*a310*/  NOP ;  /* 0x0000000000007918 */ /* 0x000fc00000000000 */
        /* <DEDUP_REMOVED lines=14> */
.L_x_174:


//--------------------- .nv.global.init           --------------------------
	.section	.nv.global.init,"aw",@progbits
.nv.global.init:
	.type		$str$27,@object
	.size		$str$27,($str$28 - $str$27)
$str$27:
        /*0000*/ 	.byte	0x28, 0x61, 0x64, 0x64, 0x72, 0x65, 0x73, 0x73, 0x20, 0x26, 0x20, 0x6d, 0x61, 0x73, 0x6b, 0x29
        /*0010*/ 	.byte	0x20, 0x3d, 0x3d, 0x20, 0x30, 0x00
	.type		$str$28,@object
	.size		$str$28,($str$26 - $str$28)
$str$28:
        /*0016*/ 	.byte	0x2f, 0x74, 0x6d, 0x70, 0x2f, 0x63, 0x75, 0x74, 0x6c, 0x61, 0x73, 0x73, 0x5f, 0x73, 0x77, 0x65
        /*0026*/ 	.byte	0x65, 0x70, 0x5f, 0x73, 0x72, 0x63, 0x2f, 0x69, 0x6e, 0x63, 0x6c, 0x75, 0x64, 0x65, 0x2f, 0x63
        /*0036*/ 	.byte	0x75, 0x74, 0x65, 0x2f, 0x70, 0x6f, 0x69, 0x6e, 0x74, 0x65, 0x72, 0x5f, 0x66, 0x6c, 0x61, 0x67
        /*0046*/ 	.byte	0x67, 0x65, 0x64, 0x2e, 0x68, 0x70, 0x70, 0x00
	.type		$str$26,@object
	.size		$str$26,($str$25 - $str$26)
$str$26:
        /*004e*/ 	.byte	0x2f, 0x74, 0x6d, 0x70, 0x2f, 0x63, 0x75, 0x74, 0x6c, 0x61, 0x73, 0x73, 0x5f, 0x73, 0x77, 0x65
        /*005e*/ 	.byte	0x65, 0x70, 0x5f, 0x73, 0x72, 0x63, 0x2f, 0x69, 0x6e, 0x63, 0x6c, 0x75, 0x64, 0x65, 0x2f, 0x63
        /*006e*/ 	.byte	0x75, 0x74, 0x65, 0x2f, 0x61, 0x74, 0x6f, 0x6d, 0x2f, 0x63, 0x6f, 0x70, 0x79, 0x5f, 0x74, 0x72
        /*007e*/ 	.byte	0x61, 0x69, 0x74, 0x73, 0x5f, 0x73, 0x6d, 0x31, 0x30, 0x30, 0x2e, 0x68, 0x70, 0x70, 0x00
	.type		$str$25,@object
	.size		$str$25,(__unnamed_1 - $str$25)
$str$25:
        /*008d*/ 	.byte	0x28, 0x28, 0x75, 0x69, 0x6e, 0x74, 0x33, 0x32, 0x5f, 0x74, 0x28, 0x74, 0x68, 0x72, 0x65, 0x61
        /*009d*/ 	.byte	0x64, 0x49, 0x64, 0x78, 0x2e, 0x78, 0x29, 0x20, 0x2f, 0x20, 0x33, 0x32, 0x29, 0x20, 0x25, 0x20
        /*00ad*/ 	.byte	0x34, 0x29, 0x20, 0x3d, 0x3d, 0x20, 0x28, 0x28, 0x28, 0x74, 0x6d, 0x65, 0x6d, 0x5f, 0x61, 0x64
        /*00bd*/ 	.byte	0x64, 0x72, 0x20, 0x3e, 0x3e, 0x20, 0x31, 0x36, 0x29, 0x20, 0x2f, 0x20, 0x33, 0x32, 0x29, 0x20
        /*00cd*/ 	.byte	0x25, 0x20, 0x34, 0x29, 0x00
	.type		__unnamed_1,@object
	.size		__unnamed_1,(__unnamed_2 - __unnamed_1)
__unnamed_1:
        /*00d2*/ 	.byte	0x61, 0x75, 0x74, 0x6f, 0x20, 0x63, 0x75, 0x74, 0x65, 0x3a, 0x3a, 0x61, 0x73, 0x5f, 0x70, 0x6f
        /* <DEDUP_REMOVED lines=24> */
        /*0262*/ 	.byte	0x00
	.type		__unnamed_2,@object
	.size		__unnamed_2,(__unnamed_3 - __unnamed_2)
__unnamed_2:
        /* <DEDUP_REMOVED lines=26> */
	.type		__unnamed_3,@object
	.size		__unnamed_3,(.L_3 - __unnamed_3)
__unnamed_3:
        /* <DEDUP_REMOVED lines=41> */
.L_3:


//--------------------- .nv.shared._ZN7cutlass13device_kernelINS_4gemm6kernel13GemmUniversalIN4cute5tupleIJiiiiEEENS1_10collective13CollectiveMmaINS1_35MainloopSm100TmaUmmaWarpSpecializedILi3ELi2ELi4ENS5_IJNS4_1CILi2EEENSA_ILi1EEESC_EEEEENS5_IJNSA_ILi64EEENSA_ILi256EEENSA_ILi128EEEEEEaNS5_IJlSC_lEEEaSJ_NS4_8TiledMMAINS4_8MMA_AtomIJNS4_15SM100_MMA_S8_SSIaaiLi64ELi256ELNS4_4UMMA5MajorE0ELSO_0ELNSN_8SaturateE0EEEEEENS4_6LayoutINS5_IJSC_SC_SC_EEENS5_IJNSA_ILi0EEESU_SU_EEEEENS5_IJNS4_10UnderscoreESX_SX_EEEEENS4_13SM90_TMA_LOADENS4_14ComposedLayoutINS4_7SwizzleILi3ELi4ELi3EEENS4_18smem_ptr_flag_bitsILi8EEENSS_INS5_IJNSA_ILi8EEESH_EEENS5_IJSH_SC_EEEEEEEvNS4_8identityENS4_23SM90_TMA_LOAD_MULTICASTES1A_vS1B_EENS_8epilogue10collective18CollectiveEpilogueINS1E_23Sm100TmaWarpSpecializedILi4ELi2ELi32ELb0ELb0EEEJSI_NS5_IJNSS_ISF_SC_EES1J_EEEaSJ_aSJ_NS1E_6fusion15FusionCallbacksIS1I_NS1L_17LinearCombinationIaiaiLNS_15FloatRoundStyleE2EEESI_S1K_JEEENS4_5SM1004TMEM4LOAD26SM100_TMEM_LOAD_16dp32b32xES10_NS11_INS12_ILi2ELi4ELi3EEES15_NSS_INS5_IJS16_SF_EEENS5_IJSF_SC_EEEEEEENS4_39AutoVectorizingCopyWithAssumedAlignmentILi128EEENS4_14SM90_TMA_STOREES1Z_S21_S21_EEEvvEEEEvNT_6ParamsE --------------------------
	.section	.nv.shared._ZN7cutlass13device_kernelINS_4gemm6kernel13GemmUniversalIN4cute5tupleIJiiiiEEENS1_10collective13CollectiveMmaINS1_35MainloopSm100TmaUmmaWarpSpecializedILi3ELi2ELi4ENS5_IJNS4_1CILi2EEENSA_ILi1EEESC_EEEEENS5_IJNSA_ILi64EEENSA_ILi256EEENSA_ILi128EEEEEEaNS5_IJlSC_lEEEaSJ_NS4_8TiledMMAINS4_8MMA_AtomIJNS4_15SM100_MMA_S8_SSIaaiLi64ELi256ELNS4_4UMMA5MajorE0ELSO_0ELNSN_8SaturateE0EEEEEENS4_6LayoutINS5_IJSC_SC_SC_EEENS5_IJNSA_ILi0EEESU_SU_EEEEENS5_IJNS4_10UnderscoreESX_SX_EEEEENS4_13SM90_TMA_LOADENS4_14ComposedLayoutINS4_7SwizzleILi3ELi4ELi3EEENS4_18smem_ptr_flag_bitsILi8EEENSS_INS5_IJNSA_ILi8EEESH_EEENS5_IJSH_SC_EEEEEEEvNS4_8identityENS4_23SM90_TMA_LOAD_MULTICASTES1A_vS1B_EENS_8epilogue10collective18CollectiveEpilogueINS1E_23Sm100TmaWarpSpecializedILi4ELi2ELi32ELb0ELb0EEEJSI_NS5_IJNSS_ISF_SC_EES1J_EEEaSJ_aSJ_NS1E_6fusion15FusionCallbacksIS1I_NS1L_17LinearCombinationIaiaiLNS_15FloatRoundStyleE2EEESI_S1K_JEEENS4_5SM1004TMEM4LOAD26SM100_TMEM_LOAD_16dp32b32xES10_NS11_INS12_ILi2ELi4ELi3EEES15_NSS_INS5_IJS16_SF_EEENS5_IJSF_SC_EEEEEEENS4_39AutoVectorizingCopyWithAssumedAlignmentILi128EEENS4_14SM90_TMA_STOREES1Z_S21_S21_EEEvvEEEEvNT_6ParamsE,"aw",@nobits
	.sectionflags	@""
	.align	16
	.zero		1024


//--------------------- .nv.shared.reserved.0     --------------------------
	.section	.nv.shared.reserved.0,"aw",@nobits
	.weak		__nv_reservedSMEM_offset_0_alias
	.size		__nv_reservedSMEM_offset_0_alias, 0, 64
	.other		__nv_reservedSMEM_offset_0_alias,@"STO_CUDA_RESERVED_SHARED STV_DEFAULT"
__nv_reservedSMEM_offset_0_alias:
	.zero		0
.nv.shared.reserved.0:
	.zero		64
	.weak		__nv_reservedSMEM_tcgen05_partition
	.type		__nv_reservedSMEM_tcgen05_partition,@object
	.size		__nv_reservedSMEM_tcgen05_partition,(.L_0 - __nv_reservedSMEM_tcgen05_partition)
__nv_reservedSMEM_tcgen05_partition:
	.zero		32
.L_0:


//--------------------- .nv.global                --------------------------
	.section	.nv.global,"aw",@nobits
.nv.global:
	.type		_ZN40_INTERNAL_c78976b3_4_k_cu_08a4f115_104974cute1_E,@object
	.size		_ZN40_INTERNAL_c78976b3_4_k_cu_08a4f115_104974cute1_E,(_ZN40_INTERNAL_c78976b3_4_k_cu_08a4f115_104974cuda3std3__45__cpo6cbeginE - _ZN40_INTERNAL_c78976b3_4_k_cu_08a4f115_104974cute1_E)
_ZN40_INTERNAL_c78976b3_4_k_cu_08a4f115_104974cute1_E:
	.zero		1
	.type		_ZN40_INTERNAL_c78976b3_4_k_cu_08a4f115_104974cuda3std3__45__cpo6cbeginE,@object
	.size		_ZN40_INTERNAL_c78976b3_4_k_cu_08a4f115_104974cuda3std3__45__cpo6cbeginE,(_ZN40_INTERNAL_c78976b3_4_k_cu_08a4f115_104974cuda3std3__48in_placeE - _ZN40_INTERNAL_c78976b3_4_k_cu_08a4f115_104974cuda3std3__45__cpo6cbeginE)
_ZN40_INTERNAL_c78976b3_4_k_cu_08a4f115_104974cuda3std3__45__cpo6cbeginE:
	.zero		1
	.type		_ZN40_INTERNAL_c78976b3_4_k_cu_08a4f115_104974cuda3std3__48in_placeE,@object
	.size		_ZN40_INTERNAL_c78976b3_4_k_cu_08a4f115_104974cuda3std3__48in_placeE,(_ZN40_INTERNAL_c78976b3_4_k_cu_08a4f115_104974cuda3std6ranges3__45__cpo9iter_moveE - _ZN40_INTERNAL_c78976b3_4_k_cu_08a4f115_104974cuda3std3__48in_placeE)
_ZN40_INTERNAL_c78976b3_4_k_cu_08a4f115_104974cuda3std3__48in_placeE:
	.zero		1
	.type		_ZN40_INTERNAL_c78976b3_4_k_cu_08a4f115_104974cuda3std6ranges3__45__cpo9iter_moveE,@object
	.size		_ZN40_INTERNAL_c78976b3_4_k_cu_08a4f115_104974cuda3std6ranges3__45__cpo9iter_moveE,(_ZN40_INTERNAL_c78976b3_4_k_cu_08a4f115_104974cuda3std3__45__cpo5beginE - _ZN40_INTERNAL_c78976b3_4_k_cu_08a4f115_104974cuda3std6ranges3__45__cpo9iter_moveE)
_ZN40_INTERNAL_c78976b3_4_k_cu_08a4f115_104974cuda3std6ranges3__45__cpo9iter_moveE:
	.zero		1
	.type		_ZN40_INTERNAL_c78976b3_4_k_cu_08a4f115_104974cuda3std3__45__cpo5beginE,@object
	.size		_ZN40_INTERNAL_c78976b3_4_k_cu_08a4f115_104974cuda3std3__45__cpo5beginE,(_ZN40_INTERNAL_c78976b3_4_k_cu_08a4f115_104974cuda3std3__442_GLOBAL__N__c78976b3_4_k_cu_08a4f115_104976ignoreE - _ZN40_INTERNAL_c78976b3_4_k_cu_08a4f115_104974cuda3std3__45__cpo5beginE)
_ZN40_INTERNAL_c78976b3_4_k_cu_08a4f115_104974cuda3std3__45__cpo5beginE:
	.zero		1
	.type		_ZN40_INTERNAL_c78976b3_4_k_cu_08a4f115_104974cuda3std3__442_GLOBAL__N__c78976b3_4_k_cu_08a4f115_104976ignoreE,@object
	.size		_ZN40_INTERNAL_c78976b3_4_k_cu_08a4f115_104974cuda3std3__442_GLOBAL__N__c78976b3_4_k_cu_08a4f115_104976ignoreE,(_ZN40_INTERNAL_c78976b3_4_k_cu_08a4f115_104974cute7productE - _ZN40_INTERNAL_c78976b3_4_k_cu_08a4f115_104974cuda3std3__442_GLOBAL__N__c78976b3_4_k_cu_08a4f115_104976ignoreE)
_ZN40_INTERNAL_c78976b3_4_k_cu_08a4f115_104974cuda3std3__442_GLOBAL__N__c78976b3_4_k_cu_08a4f115_104976ignoreE:
	.zero		1
	.type		_ZN40_INTERNAL_c78976b3_4_k_cu_08a4f115_104974cute7productE,@object
	.size		_ZN40_INTERNAL_c78976b3_4_k_cu_08a4f115_104974cute7productE,(_ZN40_INTERNAL_c78976b3_4_k_cu_08a4f115_104974cuda3std3__45__cpo3endE - _ZN40_INTERNAL_c78976b3_4_k_cu_08a4f115_104974cute7productE)
_ZN40_INTERNAL_c78976b3_4_k_cu_08a4f115_104974cute7productE:
	.zero		1
	.type		_ZN40_INTERNAL_c78976b3_4_k_cu_08a4f115_104974cuda3std3__45__cpo3endE,@object
	.size		_ZN40_INTERNAL_c78976b3_4_k_cu_08a4f115_104974cuda3std3__45__cpo3endE,(_ZN40_INTERNAL_c78976b3_4_k_cu_08a4f115_104974cuda3std3__419piecewise_constructE - _ZN40_INTERNAL_c78976b3_4_k_cu_08a4f115_104974cuda3std3__45__cpo3endE)
_ZN40_INTERNAL_c78976b3_4_k_cu_08a4f115_104974cuda3std3__45__cpo3endE:
	.zero		1
	.type		_ZN40_INTERNAL_c78976b3_4_k_cu_08a4f115_104974cuda3std3__419piecewise_constructE,@object
	.size		_ZN40_INTERNAL_c78976b3_4_k_cu_08a4f115_104974cuda3std3__419piecewise_constructE,(_ZN40_INTERNAL_c78976b3_4_k_cu_08a4f115_104974cuda3std3__45__cpo4cendE - _ZN40_INTERNAL_c78976b3_4_k_cu_08a4f115_104974cuda3std3__419piecewise_constructE)
_ZN40_INTERNAL_c78976b3_4_k_cu_08a4f115_104974cuda3std3__419piecewise_constructE:
	.zero		1
	.type		_ZN40_INTERNAL_c78976b3_4_k_cu_08a4f115_104974cuda3std3__45__cpo4cendE,@object
	.size		_ZN40_INTERNAL_c78976b3_4_k_cu_08a4f115_104974cuda3std3__45__cpo4cendE,(_ZN40_INTERNAL_c78976b3_4_k_cu_08a4f115_104974cuda3std6ranges3__45__cpo4swapE - _ZN40_INTERNAL_c78976b3_4_k_cu_08a4f115_104974cuda3std3__45__cpo4cendE)
_ZN40_INTERNAL_c78976b3_4_k_cu_08a4f115_104974cuda3std3__45__cpo4cendE:
	.zero		1
	.type		_ZN40_INTERNAL_c78976b3_4_k_cu_08a4f115_104974cuda3std6ranges3__45__cpo4swapE,@object
	.size		_ZN40_INTERNAL_c78976b3_4_k_cu_08a4f115_104974cuda3std6ranges3__45__cpo4swapE,(.L_11 - _ZN40_INTERNAL_c78976b3_4_k_cu_08a4f115_104974cuda3std6ranges3__45__cpo4swapE)
_ZN40_INTERNAL_c78976b3_4_k_cu_08a4f115_104974cuda3std6ranges3__45__cpo4swapE:
	.zero		1
.L_11:


//--------------------- .nv.constant0._ZN7cutlass13device_kernelINS_4gemm6kernel13GemmUniversalIN4cute5tupleIJiiiiEEENS1_10collective13CollectiveMmaINS1_35MainloopSm100TmaUmmaWarpSpecializedILi3ELi2ELi4ENS5_IJNS4_1CILi2EEENSA_ILi1EEESC_EEEEENS5_IJNSA_ILi64EEENSA_ILi256EEENSA_ILi128EEEEEEaNS5_IJlSC_lEEEaSJ_NS4_8TiledMMAINS4_8MMA_AtomIJNS4_15SM100_MMA_S8_SSIaaiLi64ELi256ELNS4_4UMMA5MajorE0ELSO_0ELNSN_8SaturateE0EEEEEENS4_6LayoutINS5_IJSC_SC_SC_EEENS5_IJNSA_ILi0EEESU_SU_EEEEENS5_IJNS4_10UnderscoreESX_SX_EEEEENS4_13SM90_TMA_LOADENS4_14ComposedLayoutINS4_7SwizzleILi3ELi4ELi3EEENS4_18smem_ptr_flag_bitsILi8EEENSS_INS5_IJNSA_ILi8EEESH_EEENS5_IJSH_SC_EEEEEEEvNS4_8identityENS4_23SM90_TMA_LOAD_MULTICASTES1A_vS1B_EENS_8epilogue10collective18CollectiveEpilogueINS1E_23Sm100TmaWarpSpecializedILi4ELi2ELi32ELb0ELb0EEEJSI_NS5_IJNSS_ISF_SC_EES1J_EEEaSJ_aSJ_NS1E_6fusion15FusionCallbacksIS1I_NS1L_17LinearCombinationIaiaiLNS_15FloatRoundStyleE2EEESI_S1K_JEEENS4_5SM1004TMEM4LOAD26SM100_TMEM_LOAD_16dp32b32xES10_NS11_INS12_ILi2ELi4ELi3EEES15_NSS_INS5_IJS16_SF_EEENS5_IJSF_SC_EEEEEEENS4_39AutoVectorizingCopyWithAssumedAlignmentILi128EEENS4_14SM90_TMA_STOREES1Z_S21_S21_EEEvvEEEEvNT_6ParamsE --------------------------
	.section	.nv.constant0._ZN7cutlass13device_kernelINS_4gemm6kernel13GemmUniversalIN4cute5tupleIJiiiiEEENS1_10collective13CollectiveMmaINS1_35MainloopSm100TmaUmmaWarpSpecializedILi3ELi2ELi4ENS5_IJNS4_1CILi2EEENSA_ILi1EEESC_EEEEENS5_IJNSA_ILi64EEENSA_ILi256EEENSA_ILi128EEEEEEaNS5_IJlSC_lEEEaSJ_NS4_8TiledMMAINS4_8MMA_AtomIJNS4_15SM100_MMA_S8_SSIaaiLi64ELi256ELNS4_4UMMA5MajorE0ELSO_0ELNSN_8SaturateE0EEEEEENS4_6LayoutINS5_IJSC_SC_SC_EEENS5_IJNSA_ILi0EEESU_SU_EEEEENS5_IJNS4_10UnderscoreESX_SX_EEEEENS4_13SM90_TMA_LOADENS4_14ComposedLayoutINS4_7SwizzleILi3ELi4ELi3EEENS4_18smem_ptr_flag_bitsILi8EEENSS_INS5_IJNSA_ILi8EEESH_EEENS5_IJSH_SC_EEEEEEEvNS4_8identityENS4_23SM90_TMA_LOAD_MULTICASTES1A_vS1B_EENS_8epilogue10collective18CollectiveEpilogueINS1E_23Sm100TmaWarpSpecializedILi4ELi2ELi32ELb0ELb0EEEJSI_NS5_IJNSS_ISF_SC_EES1J_EEEaSJ_aSJ_NS1E_6fusion15FusionCallbacksIS1I_NS1L_17LinearCombinationIaiaiLNS_15FloatRoundStyleE2EEESI_S1K_JEEENS4_5SM1004TMEM4LOAD26SM100_TMEM_LOAD_16dp32b32xES10_NS11_INS12_ILi2ELi4ELi3EEES15_NSS_INS5_IJS16_SF_EEENS5_IJSF_SC_EEEEEEENS4_39AutoVectorizingCopyWithAssumedAlignmentILi128EEENS4_14SM90_TMA_STOREES1Z_S21_S21_EEEvvEEEEvNT_6ParamsE,"a",@progbits
	.sectionflags	@""
	.align	4
.nv.constant0._ZN7cutlass13device_kernelINS_4gemm6kernel13GemmUniversalIN4cute5tupleIJiiiiEEENS1_10collective13CollectiveMmaINS1_35MainloopSm100TmaUmmaWarpSpecializedILi3ELi2ELi4ENS5_IJNS4_1CILi2EEENSA_ILi1EEESC_EEEEENS5_IJNSA_ILi64EEENSA_ILi256EEENSA_ILi128EEEEEEaNS5_IJlSC_lEEEaSJ_NS4_8TiledMMAINS4_8MMA_AtomIJNS4_15SM100_MMA_S8_SSIaaiLi64ELi256ELNS4_4UMMA5MajorE0ELSO_0ELNSN_8SaturateE0EEEEEENS4_6LayoutINS5_IJSC_SC_SC_EEENS5_IJNSA_ILi0EEESU_SU_EEEEENS5_IJNS4_10UnderscoreESX_SX_EEEEENS4_13SM90_TMA_LOADENS4_14ComposedLayoutINS4_7SwizzleILi3ELi4ELi3EEENS4_18smem_ptr_flag_bitsILi8EEENSS_INS5_IJNSA_ILi8EEESH_EEENS5_IJSH_SC_EEEEEEEvNS4_8identityENS4_23SM90_TMA_LOAD_MULTICASTES1A_vS1B_EENS_8epilogue10collective18CollectiveEpilogueINS1E_23Sm100TmaWarpSpecializedILi4ELi2ELi32ELb0ELb0EEEJSI_NS5_IJNSS_ISF_SC_EES1J_EEEaSJ_aSJ_NS1E_6fusion15FusionCallbacksIS1I_NS1L_17LinearCombinationIaiaiLNS_15FloatRoundStyleE2EEESI_S1K_JEEENS4_5SM1004TMEM4LOAD26SM100_TMEM_LOAD_16dp32b32xES10_NS11_INS12_ILi2ELi4ELi3EEES15_NSS_INS5_IJS16_SF_EEENS5_IJSF_SC_EEEEEEENS4_39AutoVectorizingCopyWithAssumedAlignmentILi128EEENS4_14SM90_TMA_STOREES1Z_S21_S21_EEEvvEEEEvNT_6ParamsE:
	.zero		2944


//--------------------- SYMBOLS --------------------------

	.type		.nv.reservedSmem.offset0,@object
	.size		.nv.reservedSmem.offset0,0x4
	.type		.nv.reservedSmem.cap,@object
	.size		.nv.reservedSmem.cap,0x4
	.type		__assertfail,@function
